//
// Generated by NVIDIA NVVM Compiler
//
// Compiler Build ID: CL-36424714
// Cuda compilation tools, release 13.0, V13.0.88
// Based on NVVM 20.0.0
//

.version 9.0
.target sm_100
.address_size 64

	// .globl	_Z11softmaxAttnPKfS0_S0_Pfiii
.extern .shared .align 16 .b8 smem[];

.visible .entry _Z11softmaxAttnPKfS0_S0_Pfiii(
	.param .u64 .ptr .align 1 _Z11softmaxAttnPKfS0_S0_Pfiii_param_0,
	.param .u64 .ptr .align 1 _Z11softmaxAttnPKfS0_S0_Pfiii_param_1,
	.param .u64 .ptr .align 1 _Z11softmaxAttnPKfS0_S0_Pfiii_param_2,
	.param .u64 .ptr .align 1 _Z11softmaxAttnPKfS0_S0_Pfiii_param_3,
	.param .u32 _Z11softmaxAttnPKfS0_S0_Pfiii_param_4,
	.param .u32 _Z11softmaxAttnPKfS0_S0_Pfiii_param_5,
	.param .u32 _Z11softmaxAttnPKfS0_S0_Pfiii_param_6
)
{
	.local .align 16 .b8 	__local_depot0[64];
	.reg .b64 	%SP;
	.reg .b64 	%SPL;
	.reg .pred 	%p<24>;
	.reg .b32 	%r<83>;
	.reg .b32 	%f<95>;
	.reg .b64 	%rd<50>;

	mov.u64 	%SPL, __local_depot0;
	ld.param.u64 	%rd17, [_Z11softmaxAttnPKfS0_S0_Pfiii_param_0];
	ld.param.u64 	%rd14, [_Z11softmaxAttnPKfS0_S0_Pfiii_param_1];
	ld.param.u64 	%rd15, [_Z11softmaxAttnPKfS0_S0_Pfiii_param_2];
	ld.param.u64 	%rd16, [_Z11softmaxAttnPKfS0_S0_Pfiii_param_3];
	ld.param.u32 	%r41, [_Z11softmaxAttnPKfS0_S0_Pfiii_param_4];
	ld.param.u32 	%r39, [_Z11softmaxAttnPKfS0_S0_Pfiii_param_5];
	ld.param.u32 	%r40, [_Z11softmaxAttnPKfS0_S0_Pfiii_param_6];
	cvta.to.global.u64 	%rd1, %rd17;
	add.u64 	%rd2, %SPL, 0;
	mov.u32 	%r1, %ctaid.x;
	mov.u32 	%r82, %tid.x;
	mov.u32 	%r3, %ntid.x;
	setp.ge.u32 	%p1, %r1, %r41;
	@%p1 bra 	$L__BB0_35;
	mov.f32 	%f15, 0f00000000;
	st.local.v4.f32 	[%rd2], {%f15, %f15, %f15, %f15};
	st.local.v4.f32 	[%rd2+16], {%f15, %f15, %f15, %f15};
	st.local.v4.f32 	[%rd2+32], {%f15, %f15, %f15, %f15};
	st.local.v4.f32 	[%rd2+48], {%f15, %f15, %f15, %f15};
	mul.lo.s32 	%r42, %r40, %r1;
	cvt.u64.u32 	%rd3, %r42;
	setp.lt.s32 	%p2, %r40, 1;
	@%p2 bra 	$L__BB0_14;
	and.b32  	%r4, %r40, 15;
	setp.lt.u32 	%p3, %r40, 16;
	mov.b32 	%r74, 0;
	@%p3 bra 	$L__BB0_5;
	and.b32  	%r74, %r40, 2147483632;
	neg.s32 	%r72, %r74;
	shl.b64 	%rd19, %rd3, 2;
	add.s64 	%rd20, %rd19, %rd1;
	add.s64 	%rd48, %rd20, 32;
	mov.u32 	%r45, smem;
	add.s32 	%r71, %r45, 32;
$L__BB0_4:
	.pragma "nounroll";
	ld.global.f32 	%f16, [%rd48+-32];
	ld.global.f32 	%f17, [%rd48+-28];
	ld.global.f32 	%f18, [%rd48+-24];
	ld.global.f32 	%f19, [%rd48+-20];
	st.shared.v4.f32 	[%r71+-32], {%f16, %f17, %f18, %f19};
	ld.global.f32 	%f20, [%rd48+-16];
	ld.global.f32 	%f21, [%rd48+-12];
	ld.global.f32 	%f22, [%rd48+-8];
	ld.global.f32 	%f23, [%rd48+-4];
	st.shared.v4.f32 	[%r71+-16], {%f20, %f21, %f22, %f23};
	ld.global.f32 	%f24, [%rd48];
	ld.global.f32 	%f25, [%rd48+4];
	ld.global.f32 	%f26, [%rd48+8];
	ld.global.f32 	%f27, [%rd48+12];
	st.shared.v4.f32 	[%r71], {%f24, %f25, %f26, %f27};
	ld.global.f32 	%f28, [%rd48+16];
	ld.global.f32 	%f29, [%rd48+20];
	ld.global.f32 	%f30, [%rd48+24];
	ld.global.f32 	%f31, [%rd48+28];
	st.shared.v4.f32 	[%r71+16], {%f28, %f29, %f30, %f31};
	add.s32 	%r72, %r72, 16;
	add.s64 	%rd48, %rd48, 64;
	add.s32 	%r71, %r71, 64;
	setp.ne.s32 	%p4, %r72, 0;
	@%p4 bra 	$L__BB0_4;
$L__BB0_5:
	setp.eq.s32 	%p5, %r4, 0;
	@%p5 bra 	$L__BB0_14;
	and.b32  	%r12, %r40, 7;
	setp.lt.u32 	%p6, %r4, 8;
	@%p6 bra 	$L__BB0_8;
	cvt.u64.u32 	%rd21, %r74;
	add.s64 	%rd22, %rd21, %rd3;
	shl.b64 	%rd23, %rd22, 2;
	add.s64 	%rd24, %rd1, %rd23;
	ld.global.f32 	%f32, [%rd24];
	shl.b32 	%r46, %r74, 2;
	mov.u32 	%r47, smem;
	add.s32 	%r48, %r47, %r46;
	st.shared.f32 	[%r48], %f32;
	ld.global.f32 	%f33, [%rd24+4];
	st.shared.f32 	[%r48+4], %f33;
	ld.global.f32 	%f34, [%rd24+8];
	st.shared.f32 	[%r48+8], %f34;
	ld.global.f32 	%f35, [%rd24+12];
	st.shared.f32 	[%r48+12], %f35;
	ld.global.f32 	%f36, [%rd24+16];
	st.shared.f32 	[%r48+16], %f36;
	ld.global.f32 	%f37, [%rd24+20];
	st.shared.f32 	[%r48+20], %f37;
	ld.global.f32 	%f38, [%rd24+24];
	st.shared.f32 	[%r48+24], %f38;
	ld.global.f32 	%f39, [%rd24+28];
	st.shared.f32 	[%r48+28], %f39;
	add.s32 	%r74, %r74, 8;
$L__BB0_8:
	setp.eq.s32 	%p7, %r12, 0;
	@%p7 bra 	$L__BB0_14;
	and.b32  	%r15, %r40, 3;
	setp.lt.u32 	%p8, %r12, 4;
	@%p8 bra 	$L__BB0_11;
	cvt.u64.u32 	%rd25, %r74;
	add.s64 	%rd26, %rd25, %rd3;
	shl.b64 	%rd27, %rd26, 2;
	add.s64 	%rd28, %rd1, %rd27;
	ld.global.f32 	%f40, [%rd28];
	shl.b32 	%r49, %r74, 2;
	mov.u32 	%r50, smem;
	add.s32 	%r51, %r50, %r49;
	st.shared.f32 	[%r51], %f40;
	ld.global.f32 	%f41, [%rd28+4];
	st.shared.f32 	[%r51+4], %f41;
	ld.global.f32 	%f42, [%rd28+8];
	st.shared.f32 	[%r51+8], %f42;
	ld.global.f32 	%f43, [%rd28+12];
	st.shared.f32 	[%r51+12], %f43;
	add.s32 	%r74, %r74, 4;
$L__BB0_11:
	setp.eq.s32 	%p9, %r15, 0;
	@%p9 bra 	$L__BB0_14;
	shl.b32 	%r52, %r74, 2;
	mov.u32 	%r53, smem;
	add.s32 	%r77, %r53, %r52;
	cvt.u64.u32 	%rd29, %r74;
	add.s64 	%rd30, %rd29, %rd3;
	shl.b64 	%rd31, %rd30, 2;
	add.s64 	%rd49, %rd1, %rd31;
	neg.s32 	%r76, %r15;
$L__BB0_13:
	.pragma "nounroll";
	ld.global.f32 	%f44, [%rd49];
	st.shared.f32 	[%r77], %f44;
	add.s32 	%r77, %r77, 4;
	add.s64 	%rd49, %rd49, 4;
	add.s32 	%r76, %r76, 1;
	setp.ne.s32 	%p10, %r76, 0;
	@%p10 bra 	$L__BB0_13;
$L__BB0_14:
	shl.b32 	%r54, %r40, 2;
	mov.u32 	%r55, smem;
	add.s32 	%r24, %r55, %r54;
	shl.b32 	%r56, %r3, 2;
	add.s32 	%r25, %r24, %r56;
	bar.sync 	0;
	setp.lt.s32 	%p11, %r39, 1;
	mov.f32 	%f93, 0f00000000;
	@%p11 bra 	$L__BB0_30;
	shl.b32 	%r58, %r82, 2;
	add.s32 	%r26, %r24, %r58;
	cvta.to.global.u64 	%rd10, %rd15;
	cvta.to.global.u64 	%rd11, %rd14;
	cvt.rn.f32.s32 	%f48, %r40;
	rsqrt.approx.f32 	%f1, %f48;
	mov.f32 	%f92, 0fFF7FFFFF;
	mov.f32 	%f93, 0f00000000;
	mov.b32 	%r78, 0;
$L__BB0_16:
	setp.ge.u32 	%p12, %r82, %r40;
	mul.lo.s32 	%r59, %r78, %r40;
	cvt.s64.s32 	%rd12, %r59;
	mov.f32 	%f91, 0f00000000;
	@%p12 bra 	$L__BB0_19;
	mov.f32 	%f91, 0f00000000;
	mov.u32 	%r79, %r82;
$L__BB0_18:
	shl.b32 	%r60, %r79, 2;
	add.s32 	%r62, %r55, %r60;
	ld.shared.f32 	%f51, [%r62];
	cvt.u64.u32 	%rd32, %r79;
	add.s64 	%rd33, %rd32, %rd12;
	shl.b64 	%rd34, %rd33, 2;
	add.s64 	%rd35, %rd11, %rd34;
	ld.global.f32 	%f52, [%rd35];
	fma.rn.f32 	%f91, %f51, %f52, %f91;
	add.s32 	%r79, %r79, %r3;
	setp.lt.u32 	%p13, %r79, %r40;
	@%p13 bra 	$L__BB0_18;
$L__BB0_19:
	setp.lt.u32 	%p14, %r3, 2;
	st.shared.f32 	[%r26], %f91;
	bar.sync 	0;
	@%p14 bra 	$L__BB0_24;
	mov.u32 	%r80, %r3;
$L__BB0_21:
	shr.u32 	%r31, %r80, 1;
	setp.ge.u32 	%p15, %r82, %r31;
	@%p15 bra 	$L__BB0_23;
	shl.b32 	%r63, %r31, 2;
	add.s32 	%r64, %r26, %r63;
	ld.shared.f32 	%f53, [%r64];
	ld.shared.f32 	%f54, [%r26];
	add.f32 	%f55, %f53, %f54;
	st.shared.f32 	[%r26], %f55;
$L__BB0_23:
	bar.sync 	0;
	setp.gt.u32 	%p16, %r80, 3;
	mov.u32 	%r80, %r31;
	@%p16 bra 	$L__BB0_21;
$L__BB0_24:
	setp.ne.s32 	%p17, %r82, 0;
	@%p17 bra 	$L__BB0_26;
	ld.shared.f32 	%f56, [%r24];
	mul.f32 	%f57, %f1, %f56;
	max.f32 	%f7, %f92, %f57;
	sub.f32 	%f58, %f92, %f7;
	fma.rn.f32 	%f59, %f58, 0f3BBB989D, 0f3F000000;
	cvt.sat.f32.f32 	%f60, %f59;
	mov.f32 	%f61, 0f4B400001;
	mov.f32 	%f62, 0f437C0000;
	fma.rm.f32 	%f63, %f60, %f62, %f61;
	add.f32 	%f64, %f63, 0fCB40007F;
	neg.f32 	%f65, %f64;
	fma.rn.f32 	%f66, %f58, 0f3FB8AA3B, %f65;
	fma.rn.f32 	%f67, %f58, 0f32A57060, %f66;
	mov.b32 	%r65, %f63;
	shl.b32 	%r66, %r65, 23;
	mov.b32 	%f68, %r66;
	ex2.approx.ftz.f32 	%f69, %f67;
	mul.f32 	%f70, %f69, %f68;
	sub.f32 	%f71, %f57, %f7;
	fma.rn.f32 	%f72, %f71, 0f3BBB989D, 0f3F000000;
	cvt.sat.f32.f32 	%f73, %f72;
	fma.rm.f32 	%f74, %f73, %f62, %f61;
	add.f32 	%f75, %f74, 0fCB40007F;
	neg.f32 	%f76, %f75;
	fma.rn.f32 	%f77, %f71, 0f3FB8AA3B, %f76;
	fma.rn.f32 	%f78, %f71, 0f32A57060, %f77;
	mov.b32 	%r67, %f74;
	shl.b32 	%r68, %r67, 23;
	mov.b32 	%f79, %r68;
	ex2.approx.ftz.f32 	%f80, %f78;
	mul.f32 	%f81, %f80, %f79;
	fma.rn.f32 	%f93, %f93, %f70, %f81;
	st.shared.f32 	[%r25], %f81;
	st.shared.f32 	[%r25+4], %f70;
	mov.f32 	%f92, %f7;
$L__BB0_26:
	setp.ge.s32 	%p18, %r82, %r40;
	bar.sync 	0;
	add.s32 	%r32, %r25, 4;
	@%p18 bra 	$L__BB0_29;
	ld.shared.f32 	%f11, [%r25];
	ld.shared.f32 	%f12, [%r32];
	mov.u32 	%r81, %r82;
$L__BB0_28:
	cvt.s64.s32 	%rd36, %r81;
	add.s64 	%rd37, %rd36, %rd12;
	shl.b64 	%rd38, %rd37, 2;
	add.s64 	%rd39, %rd10, %rd38;
	ld.global.f32 	%f82, [%rd39];
	div.u32 	%r69, %r81, %r3;
	mul.wide.u32 	%rd40, %r69, 4;
	add.s64 	%rd41, %rd2, %rd40;
	ld.local.f32 	%f83, [%rd41];
	mul.f32 	%f84, %f12, %f83;
	fma.rn.f32 	%f85, %f11, %f82, %f84;
	st.local.f32 	[%rd41], %f85;
	add.s32 	%r81, %r81, %r3;
	setp.lt.s32 	%p19, %r81, %r40;
	@%p19 bra 	$L__BB0_28;
$L__BB0_29:
	add.s32 	%r78, %r78, 1;
	setp.ne.s32 	%p20, %r78, %r39;
	@%p20 bra 	$L__BB0_16;
$L__BB0_30:
	setp.ne.s32 	%p21, %r82, 0;
	@%p21 bra 	$L__BB0_32;
	st.shared.f32 	[%r25+8], %f93;
$L__BB0_32:
	bar.sync 	0;
	add.s32 	%r36, %r25, 8;
	setp.ge.s32 	%p22, %r82, %r40;
	@%p22 bra 	$L__BB0_35;
	ld.shared.f32 	%f14, [%r36];
	cvta.to.global.u64 	%rd13, %rd16;
$L__BB0_34:
	div.u32 	%r70, %r82, %r3;
	mul.wide.u32 	%rd42, %r70, 4;
	add.s64 	%rd43, %rd2, %rd42;
	ld.local.f32 	%f86, [%rd43];
	div.rn.f32 	%f87, %f86, %f14;
	cvt.s64.s32 	%rd44, %r82;
	add.s64 	%rd45, %rd44, %rd3;
	shl.b64 	%rd46, %rd45, 2;
	add.s64 	%rd47, %rd13, %rd46;
	st.global.f32 	[%rd47], %f87;
	add.s32 	%r82, %r82, %r3;
	setp.lt.s32 	%p23, %r82, %r40;
	@%p23 bra 	$L__BB0_34;
$L__BB0_35:
	ret;

}


// ===== COMPILED SASS (sm_100) =====

	.target	sm_100

	.elftype	@"ET_EXEC"


//--------------------- .note.nv.tkinfo           --------------------------
	.section	.note.nv.tkinfo,"",@"SHT_NOTE"
	.sectionflags	@"SHF_NOTE_NV_TKINFO"
	.tkinfo
        /*0018*/ 	.word	0x00000002
        /*0030*/ 	.string	""
        /*0030*/ 	.string	"ptxas"
        /*0030*/ 	.string	"Cuda compilation tools, release 13.0, V13.0.88"
        /*0030*/ 	.string	"Build cuda_13.0.r13.0/compiler.36424714_0"
        /*0030*/ 	.string	"-arch sm_100 -m 64 "



//--------------------- .note.nv.cuinfo           --------------------------
	.section	.note.nv.cuinfo,"",@"SHT_NOTE"
	.sectionflags	@"SHF_NOTE_NV_CUINFO"
        /*0018*/ 	.short	0x0002
        /*001a*/ 	.short	0x0064
        /*001c*/ 	.short	0x0082
	.zero		2


//--------------------- .nv.info                  --------------------------
	.section	.nv.info,"",@"SHT_CUDA_INFO"
	.align	4


	//----- nvinfo : EIATTR_REGCOUNT
	.align		4
        /*0000*/ 	.byte	0x04, 0x2f
        /*0002*/ 	.short	(.L_1 - .L_0)
	.align		4
.L_0:
        /*0004*/ 	.word	index@(_Z11softmaxAttnPKfS0_S0_Pfiii)
        /*0008*/ 	.word	0x00000026


	//----- nvinfo : EIATTR_FRAME_SIZE
	.align		4
.L_1:
        /*000c*/ 	.byte	0x04, 0x11
        /*000e*/ 	.short	(.L_3 - .L_2)
	.align		4
.L_2:
        /*0010*/ 	.word	index@($__internal_0_$__cuda_sm3x_div_rn_noftz_f32_slowpath)
        /*0014*/ 	.word	0x00000000


	//----- nvinfo : EIATTR_FRAME_SIZE
	.align		4
.L_3:
        /*0018*/ 	.byte	0x04, 0x11
        /*001a*/ 	.short	(.L_5 - .L_4)
	.align		4
.L_4:
        /*001c*/ 	.word	index@(_Z11softmaxAttnPKfS0_S0_Pfiii)
        /*0020*/ 	.word	0x00000000


	//----- nvinfo : EIATTR_MIN_STACK_SIZE
	.align		4
.L_5:
        /*0024*/ 	.byte	0x04, 0x12
        /*0026*/ 	.short	(.L_7 - .L_6)
	.align		4
.L_6:
        /*0028*/ 	.word	index@(_Z11softmaxAttnPKfS0_S0_Pfiii)
        /*002c*/ 	.word	0x00000000
.L_7:


//--------------------- .nv.compat                --------------------------
	.section	.nv.compat,"",@"SHT_CUDA_COMPAT_INFO"
	.align	4
        /*0000*/ 	.byte	0x02, 0x09, 0x00, 0x00, 0x02, 0x02, 0x01, 0x00, 0x02, 0x05, 0x05, 0x00, 0x03, 0x07, 0x01, 0x01
        /*0010*/ 	.byte	0x02, 0x03, 0x00, 0x00, 0x02, 0x06, 0x01, 0x00, 0x04, 0x0b, 0x08, 0x00, 0x01, 0x00, 0x00, 0x00
        /*0020*/ 	.byte	0x00, 0x00, 0x00, 0x00


//--------------------- .nv.info._Z11softmaxAttnPKfS0_S0_Pfiii --------------------------
	.section	.nv.info._Z11softmaxAttnPKfS0_S0_Pfiii,"",@"SHT_CUDA_INFO"
	.sectionflags	@""
	.align	4


	//----- nvinfo : EIATTR_CUDA_API_VERSION
	.align		4
        /*0000*/ 	.byte	0x04, 0x37
        /*0002*/ 	.short	(.L_9 - .L_8)
.L_8:
        /*0004*/ 	.word	0x00000082


	//----- nvinfo : EIATTR_KPARAM_INFO
	.align		4
.L_9:
        /*0008*/ 	.byte	0x04, 0x17
        /*000a*/ 	.short	(.L_11 - .L_10)
.L_10:
        /*000c*/ 	.word	0x00000000
        /*0010*/ 	.short	0x0006
        /*0012*/ 	.short	0x0028
        /*0014*/ 	.byte	0x00, 0xf0, 0x11, 0x00


	//----- nvinfo : EIATTR_KPARAM_INFO
	.align		4
.L_11:
        /*0018*/ 	.byte	0x04, 0x17
        /*001a*/ 	.short	(.L_13 - .L_12)
.L_12:
        /*001c*/ 	.word	0x00000000
        /*0020*/ 	.short	0x0005
        /*0022*/ 	.short	0x0024
        /*0024*/ 	.byte	0x00, 0xf0, 0x11, 0x00


	//----- nvinfo : EIATTR_KPARAM_INFO
	.align		4
.L_13:
        /*0028*/ 	.byte	0x04, 0x17
        /*002a*/ 	.short	(.L_15 - .L_14)
.L_14:
        /*002c*/ 	.word	0x00000000
        /*0030*/ 	.short	0x0004
        /*0032*/ 	.short	0x0020
        /*0034*/ 	.byte	0x00, 0xf0, 0x11, 0x00


	//----- nvinfo : EIATTR_KPARAM_INFO
	.align		4
.L_15:
        /*0038*/ 	.byte	0x04, 0x17
        /*003a*/ 	.short	(.L_17 - .L_16)
.L_16:
        /*003c*/ 	.word	0x00000000
        /*0040*/ 	.short	0x0003
        /*0042*/ 	.short	0x0018
        /*0044*/ 	.byte	0x00, 0xf5, 0x21, 0x00


	//----- nvinfo : EIATTR_KPARAM_INFO
	.align		4
.L_17:
        /*0048*/ 	.byte	0x04, 0x17
        /*004a*/ 	.short	(.L_19 - .L_18)
.L_18:
        /*004c*/ 	.word	0x00000000
        /*0050*/ 	.short	0x0002
        /*0052*/ 	.short	0x0010
        /*0054*/ 	.byte	0x00, 0xf5, 0x21, 0x00


	//----- nvinfo : EIATTR_KPARAM_INFO
	.align		4
.L_19:
        /*0058*/ 	.byte	0x04, 0x17
        /*005a*/ 	.short	(.L_21 - .L_20)
.L_20:
        /*005c*/ 	.word	0x00000000
        /*0060*/ 	.short	0x0001
        /*0062*/ 	.short	0x0008
        /*0064*/ 	.byte	0x00, 0xf5, 0x21, 0x00


	//----- nvinfo : EIATTR_KPARAM_INFO
	.align		4
.L_21:
        /*0068*/ 	.byte	0x04, 0x17
        /*006a*/ 	.short	(.L_23 - .L_22)
.L_22:
        /*006c*/ 	.word	0x00000000
        /*0070*/ 	.short	0x0000
        /*0072*/ 	.short	0x0000
        /*0074*/ 	.byte	0x00, 0xf5, 0x21, 0x00


	//----- nvinfo : EIATTR_SPARSE_MMA_MASK
	.align		4
.L_23:
        /*0078*/ 	.byte	0x03, 0x50
        /*007a*/ 	.short	0x0000


	//----- nvinfo : EIATTR_MAXREG_COUNT
	.align		4
        /*007c*/ 	.byte	0x03, 0x1b
        /*007e*/ 	.short	0x00ff


	//----- nvinfo : EIATTR_NUM_BARRIERS
	.align		4
        /*0080*/ 	.byte	0x02, 0x4c
        /*0082*/ 	.byte	0x01
	.zero		1


	//----- nvinfo : EIATTR_MERCURY_ISA_VERSION
	.align		4
        /*0084*/ 	.byte	0x03, 0x5f
        /*0086*/ 	.short	0x0101


	//----- nvinfo : EIATTR_VRC_CTA_INIT_COUNT
	.align		4
        /*0088*/ 	.byte	0x02, 0x4a
	.zero		1
	.zero		1


	//----- nvinfo : EIATTR_EXIT_INSTR_OFFSETS
	.align		4
        /*008c*/ 	.byte	0x04, 0x1c
        /*008e*/ 	.short	(.L_25 - .L_24)


	//   ....[0]....
.L_24:
        /*0090*/ 	.word	0x00000040


	//   ....[1]....
        /*0094*/ 	.word	0x00001550


	//   ....[2]....
        /*0098*/ 	.word	0x00001a10


	//----- nvinfo : EIATTR_CRS_STACK_SIZE
	.align		4
.L_25:
        /*009c*/ 	.byte	0x04, 0x1e
        /*009e*/ 	.short	(.L_27 - .L_26)
.L_26:
        /*00a0*/ 	.word	0x00000000


	//----- nvinfo : EIATTR_CBANK_PARAM_SIZE
	.align		4
.L_27:
        /*00a4*/ 	.byte	0x03, 0x19
        /*00a6*/ 	.short	0x002c


	//----- nvinfo : EIATTR_PARAM_CBANK
	.align		4
        /*00a8*/ 	.byte	0x04, 0x0a
        /*00aa*/ 	.short	(.L_29 - .L_28)
	.align		4
.L_28:
        /*00ac*/ 	.word	index@(.nv.constant0._Z11softmaxAttnPKfS0_S0_Pfiii)
        /*00b0*/ 	.short	0x0380
        /*00b2*/ 	.short	0x002c


	//----- nvinfo : EIATTR_SW_WAR
	.align		4
.L_29:
        /*00b4*/ 	.byte	0x04, 0x36
        /*00b6*/ 	.short	(.L_31 - .L_30)
.L_30:
        /*00b8*/ 	.word	0x00000008
.L_31:


//--------------------- .nv.callgraph             --------------------------
	.section	.nv.callgraph,"",@"SHT_CUDA_CALLGRAPH"
	.align	4
	.sectionentsize	8
	.align		4
        /*0000*/ 	.word	0x00000000
	.align		4
        /*0004*/ 	.word	0xffffffff
	.align		4
        /*0008*/ 	.word	0x00000000
	.align		4
        /*000c*/ 	.word	0xfffffffe
	.align		4
        /*0010*/ 	.word	0x00000000
	.align		4
        /*0014*/ 	.word	0xfffffffd
	.align		4
        /*0018*/ 	.word	0x00000000
	.align		4
        /*001c*/ 	.word	0xfffffffc


//--------------------- .text._Z11softmaxAttnPKfS0_S0_Pfiii --------------------------
	.section	.text._Z11softmaxAttnPKfS0_S0_Pfiii,"ax",@progbits
	.align	128
        .global         _Z11softmaxAttnPKfS0_S0_Pfiii
        .type           _Z11softmaxAttnPKfS0_S0_Pfiii,@function
        .size           _Z11softmaxAttnPKfS0_S0_Pfiii,(.L_x_33 - _Z11softmaxAttnPKfS0_S0_Pfiii)
        .other          _Z11softmaxAttnPKfS0_S0_Pfiii,@"STO_CUDA_ENTRY STV_DEFAULT"
_Z11softmaxAttnPKfS0_S0_Pfiii:
.text._Z11softmaxAttnPKfS0_S0_Pfiii:
[----:B------:R-:W-:Y:S08]  /*0000*/  LDC R1, c[0x0][0x37c] ;  /* 0x0000df00ff017b82 */ /* 0x000ff00000000800 */
[----:B------:R-:W0:Y:S08]  /*0010*/  S2UR UR5, SR_CTAID.X ;  /* 0x00000000000579c3 */ /* 0x000e300000002500 */
[----:B------:R-:W0:Y:S02]  /*0020*/  LDC R0, c[0x0][0x3a0] ;  /* 0x0000e800ff007b82 */ /* 0x000e240000000800 */
[----:B0-----:R-:W-:-:S13]  /*0030*/  ISETP.LE.U32.AND P0, PT, R0, UR5, PT ;  /* 0x0000000500007c0c */ /* 0x001fda000bf03070 */
[----:B------:R-:W-:Y:S05]  /*0040*/  @P0 EXIT ;  /* 0x000000000000094d */ /* 0x000fea0003800000 */
[----:B------:R-:W0:Y:S01]  /*0050*/  LDCU UR17, c[0x0][0x3a8] ;  /* 0x00007500ff1177ac */ /* 0x000e220008000800 */
[----:B------:R-:W1:Y:S01]  /*0060*/  S2R R33, SR_TID.X ;  /* 0x0000000000217919 */ /* 0x000e620000002100 */
[----:B------:R-:W-:Y:S01]  /*0070*/  IMAD.MOV.U32 R32, RZ, RZ, RZ ;  /* 0x000000ffff207224 */ /* 0x000fe200078e00ff */
[----:B------:R-:W-:Y:S02]  /*0080*/  CS2R R30, SRZ ;  /* 0x00000000001e7805 */ /* 0x000fe4000001ff00 */
[----:B------:R-:W-:Y:S02]  /*0090*/  CS2R R28, SRZ ;  /* 0x00000000001c7805 */ /* 0x000fe4000001ff00 */
[----:B------:R-:W-:Y:S01]  /*00a0*/  CS2R R26, SRZ ;  /* 0x00000000001a7805 */ /* 0x000fe2000001ff00 */
[----:B------:R-:W-:Y:S01]  /*00b0*/  IMAD.MOV.U32 R0, RZ, RZ, RZ ;  /* 0x000000ffff007224 */ /* 0x000fe200078e00ff */
[----:B------:R-:W-:Y:S02]  /*00c0*/  CS2R R2, SRZ ;  /* 0x0000000000027805 */ /* 0x000fe4000001ff00 */
[----:B------:R-:W-:-:S02]  /*00d0*/  CS2R R4, SRZ ;  /* 0x0000000000047805 */ /* 0x000fc4000001ff00 */
[----:B------:R-:W-:Y:S02]  /*00e0*/  CS2R R6, SRZ ;  /* 0x0000000000067805 */ /* 0x000fe4000001ff00 */
[----:B------:R-:W-:Y:S01]  /*00f0*/  CS2R R24, SRZ ;  /* 0x0000000000187805 */ /* 0x000fe2000001ff00 */
[----:B------:R-:W2:Y:S01]  /*0100*/  LDCU UR16, c[0x0][0x360] ;  /* 0x00006c00ff1077ac */ /* 0x000ea20008000800 */
[----:B------:R-:W3:Y:S01]  /*0110*/  LDCU.64 UR12, c[0x0][0x358] ;  /* 0x00006b00ff0c77ac */ /* 0x000ee20008000a00 */
[----:B0-----:R-:W-:Y:S02]  /*0120*/  UISETP.GE.AND UP0, UPT, UR17, 0x1, UPT ;  /* 0x000000011100788c */ /* 0x001fe4000bf06270 */
[----:B------:R-:W-:-:S07]  /*0130*/  UIMAD UR5, UR5, UR17, URZ ;  /* 0x00000011050572a4 */ /* 0x000fce000f8e02ff */
[----:B------:R-:W-:Y:S05]  /*0140*/  BRA.U !UP0, `(.L_x_0) ;  /* 0x0000000508d07547 */ /* 0x000fea000b800000 */
[----:B------:R-:W-:Y:S02]  /*0150*/  UISETP.GE.U32.AND UP1, UPT, UR17, 0x10, UPT ;  /* 0x000000101100788c */ /* 0x000fe4000bf26070 */
[----:B------:R-:W-:Y:S01]  /*0160*/  ULOP3.LUT UR10, UR17, 0xf, URZ, 0xc0, !UPT ;  /* 0x0000000f110a7892 */ /* 0x000fe2000f8ec0ff */
[----:B------:R-:W-:-:S03]  /*0170*/  UMOV UR4, URZ ;  /* 0x000000ff00047c82 */ /* 0x000fc60008000000 */
[----:B------:R-:W-:-:S03]  /*0180*/  UISETP.NE.AND UP0, UPT, UR10, URZ, UPT ;  /* 0x000000ff0a00728c */ /* 0x000fc6000bf05270 */
[----:B------:R-:W-:Y:S08]  /*0190*/  BRA.U !UP1, `(.L_x_1) ;  /* 0x0000000109a47547 */ /* 0x000ff0000b800000 */
[----:B------:R-:W0:Y:S01]  /*01a0*/  LDCU.64 UR8, c[0x0][0x380] ;  /* 0x00007000ff0877ac */ /* 0x000e220008000a00 */
[----:B------:R-:W4:Y:S01]  /*01b0*/  S2UR UR7, SR_CgaCtaId ;  /* 0x00000000000779c3 */ /* 0x000f220000008800 */
[----:B------:R-:W-:Y:S01]  /*01c0*/  UMOV UR6, 0x400 ;  /* 0x0000040000067882 */ /* 0x000fe20000000000 */
[----:B------:R-:W-:-:S04]  /*01d0*/  ULOP3.LUT UR4, UR17, 0x7ffffff0, URZ, 0xc0, !UPT ;  /* 0x7ffffff011047892 */ /* 0x000fc8000f8ec0ff */
[----:B------:R-:W-:Y:S02]  /*01e0*/  UIADD3 UR11, UPT, UPT, -UR4, URZ, URZ ;  /* 0x000000ff040b7290 */ /* 0x000fe4000fffe1ff */
[----:B0-----:R-:W-:-:S04]  /*01f0*/  ULEA UR8, UP1, UR5, UR8, 0x2 ;  /* 0x0000000805087291 */ /* 0x001fc8000f8210ff */
[----:B------:R-:W-:Y:S02]  /*0200*/  ULEA.HI.X UR9, UR5, UR9, URZ, 0x2, UP1 ;  /* 0x0000000905097291 */ /* 0x000fe400088f14ff */
[----:B------:R-:W-:Y:S02]  /*0210*/  UIADD3 UR8, UP1, UPT, UR8, 0x20, URZ ;  /* 0x0000002008087890 */ /* 0x000fe4000ff3e0ff */
[----:B----4-:R-:W-:Y:S02]  /*0220*/  ULEA UR6, UR7, UR6, 0x18 ;  /* 0x0000000607067291 */ /* 0x010fe4000f8ec0ff */
[----:B------:R-:W-:Y:S02]  /*0230*/  UIADD3.X UR7, UPT, UPT, URZ, UR9, URZ, UP1, !UPT ;  /* 0x00000009ff077290 */ /* 0x000fe40008ffe4ff */
[----:B------:R-:W-:Y:S01]  /*0240*/  IMAD.U32 R8, RZ, RZ, UR8 ;  /* 0x00000008ff087e24 */ /* 0x000fe2000f8e00ff */
[----:B------:R-:W-:-:S03]  /*0250*/  UIADD3 UR6, UPT, UPT, UR6, 0x20, URZ ;  /* 0x0000002006067890 */ /* 0x000fc6000fffe0ff */
[----:B------:R-:W-:-:S09]  /*0260*/  IMAD.U32 R9, RZ, RZ, UR7 ;  /* 0x00000007ff097e24 */ /* 0x000fd2000f8e00ff */
.L_x_2:
[----:B------:R-:W-:Y:S02]  /*0270*/  IMAD.MOV.U32 R34, RZ, RZ, R8 ;  /* 0x000000ffff227224 */ /* 0x000fe400078e0008 */
[----:B------:R-:W-:-:S05]  /*0280*/  IMAD.MOV.U32 R35, RZ, RZ, R9 ;  /* 0x000000ffff237224 */ /* 0x000fca00078e0009 */
[----:B---3--:R-:W3:Y:S04]  /*0290*/  LDG.E R8, desc[UR12][R34.64+-0x10] ;  /* 0xfffff00c22087981 */ /* 0x008ee8000c1e1900 */
[----:B------:R-:W3:Y:S04]  /*02a0*/  LDG.E R9, desc[UR12][R34.64+-0xc] ;  /* 0xfffff40c22097981 */ /* 0x000ee8000c1e1900 */
[----:B------:R-:W3:Y:S04]  /*02b0*/  LDG.E R10, desc[UR12][R34.64+-0x8] ;  /* 0xfffff80c220a7981 */ /* 0x000ee8000c1e1900 */
[----:B------:R-:W3:Y:S04]  /*02c0*/  LDG.E R11, desc[UR12][R34.64+-0x4] ;  /* 0xfffffc0c220b7981 */ /* 0x000ee8000c1e1900 */
[----:B0-----:R-:W4:Y:S04]  /*02d0*/  LDG.E R12, desc[UR12][R34.64+-0x20] ;  /* 0xffffe00c220c7981 */ /* 0x001f28000c1e1900 */
[----:B------:R-:W4:Y:S04]  /*02e0*/  LDG.E R13, desc[UR12][R34.64+-0x1c] ;  /* 0xffffe40c220d7981 */ /* 0x000f28000c1e1900 */
[----:B------:R-:W4:Y:S04]  /*02f0*/  LDG.E R14, desc[UR12][R34.64+-0x18] ;  /* 0xffffe80c220e7981 */ /* 0x000f28000c1e1900 */
[----:B------:R-:W4:Y:S04]  /*0300*/  LDG.E R15, desc[UR12][R34.64+-0x14] ;  /* 0xffffec0c220f7981 */ /* 0x000f28000c1e1900 */
[----:B------:R-:W5:Y:S04]  /*0310*/  LDG.E R16, desc[UR12][R34.64] ;  /* 0x0000000c22107981 */ /* 0x000f68000c1e1900 */
[----:B------:R-:W5:Y:S04]  /*0320*/  LDG.E R17, desc[UR12][R34.64+0x4] ;  /* 0x0000040c22117981 */ /* 0x000f68000c1e1900 */
[----:B------:R-:W5:Y:S04]  /*0330*/  LDG.E R18, desc[UR12][R34.64+0x8] ;  /* 0x0000080c22127981 */ /* 0x000f68000c1e1900 */
[----:B------:R-:W5:Y:S04]  /*0340*/  LDG.E R19, desc[UR12][R34.64+0xc] ;  /* 0x00000c0c22137981 */ /* 0x000f68000c1e1900 */
[----:B------:R-:W2:Y:S04]  /*0350*/  LDG.E R20, desc[UR12][R34.64+0x10] ;  /* 0x0000100c22147981 */ /* 0x000ea8000c1e1900 */
[----:B------:R-:W2:Y:S04]  /*0360*/  LDG.E R21, desc[UR12][R34.64+0x14] ;  /* 0x0000140c22157981 */ /* 0x000ea8000c1e1900 */
[----:B------:R-:W2:Y:S04]  /*0370*/  LDG.E R22, desc[UR12][R34.64+0x18] ;  /* 0x0000180c22167981 */ /* 0x000ea8000c1e1900 */
[----:B------:R-:W2:Y:S01]  /*0380*/  LDG.E R23, desc[UR12][R34.64+0x1c] ;  /* 0x00001c0c22177981 */ /* 0x000ea2000c1e1900 */
[----:B------:R-:W-:-:S04]  /*0390*/  UIADD3 UR11, UPT, UPT, UR11, 0x10, URZ ;  /* 0x000000100b0b7890 */ /* 0x000fc8000fffe0ff */
[----:B------:R-:W-:Y:S01]  /*03a0*/  UISETP.NE.AND UP1, UPT, UR11, URZ, UPT ;  /* 0x000000ff0b00728c */ /* 0x000fe2000bf25270 */
[----:B---3--:R0:W-:Y:S02]  /*03b0*/  STS.128 [UR6+-0x10], R8 ;  /* 0xfffff008ff007988 */ /* 0x0081e40008000c06 */
[----:B0-----:R-:W-:Y:S02]  /*03c0*/  IADD3 R8, P0, PT, R34, 0x40, RZ ;  /* 0x0000004022087810 */ /* 0x001fe40007f1e0ff */
[----:B----4-:R0:W-:Y:S03]  /*03d0*/  STS.128 [UR6+-0x20], R12 ;  /* 0xffffe00cff007988 */ /* 0x0101e60008000c06 */
[----:B------:R-:W-:Y:S01]  /*03e0*/  IMAD.X R9, RZ, RZ, R35, P0 ;  /* 0x000000ffff097224 */ /* 0x000fe200000e0623 */
[----:B-----5:R0:W-:Y:S04]  /*03f0*/  STS.128 [UR6], R16 ;  /* 0x00000010ff007988 */ /* 0x0201e80008000c06 */
[----:B--2---:R0:W-:Y:S01]  /*0400*/  STS.128 [UR6+0x10], R20 ;  /* 0x00001014ff007988 */ /* 0x0041e20008000c06 */
[----:B------:R-:W-:Y:S01]  /*0410*/  UIADD3 UR6, UPT, UPT, UR6, 0x40, URZ ;  /* 0x0000004006067890 */ /* 0x000fe2000fffe0ff */
[----:B------:R-:W-:Y:S11]  /*0420*/  BRA.U UP1, `(.L_x_2) ;  /* 0xfffffffd01907547 */ /* 0x000ff6000b83ffff */
.L_x_1:
[----:B------:R-:W-:Y:S05]  /*0430*/  BRA.U !UP0, `(.L_x_0) ;  /* 0x0000000508147547 */ /* 0x000fea000b800000 */
[----:B------:R-:W-:Y:S02]  /*0440*/  UISETP.GE.U32.AND UP1, UPT, UR10, 0x8, UPT ;  /* 0x000000080a00788c */ /* 0x000fe4000bf26070 */
[----:B------:R-:W-:-:S04]  /*0450*/  ULOP3.LUT UR11, UR17, 0x7, URZ, 0xc0, !UPT ;  /* 0x00000007110b7892 */ /* 0x000fc8000f8ec0ff */
[----:B------:R-:W-:-:S03]  /*0460*/  UISETP.NE.AND UP0, UPT, UR11, URZ, UPT ;  /* 0x000000ff0b00728c */ /* 0x000fc6000bf05270 */
[----:B------:R-:W-:Y:S08]  /*0470*/  BRA.U !UP1, `(.L_x_3) ;  /* 0x0000000109587547 */ /* 0x000ff0000b800000 */
[----:B------:R-:W4:Y:S01]  /*0480*/  LDCU.64 UR8, c[0x0][0x380] ;  /* 0x00007000ff0877ac */ /* 0x000f220008000a00 */
[----:B------:R-:W-:-:S04]  /*0490*/  UIADD3 UR6, UP1, UPT, UR5, UR4, URZ ;  /* 0x0000000405067290 */ /* 0x000fc8000ff3e0ff */
[----:B------:R-:W-:Y:S02]  /*04a0*/  UIADD3.X UR7, UPT, UPT, URZ, URZ, URZ, UP1, !UPT ;  /* 0x000000ffff077290 */ /* 0x000fe40008ffe4ff */
[----:B----4-:R-:W-:-:S04]  /*04b0*/  ULEA UR8, UP1, UR6, UR8, 0x2 ;  /* 0x0000000806087291 */ /* 0x010fc8000f8210ff */
[----:B------:R-:W-:Y:S02]  /*04c0*/  ULEA.HI.X UR7, UR6, UR9, UR7, 0x2, UP1 ;  /* 0x0000000906077291 */ /* 0x000fe400088f1407 */
[----:B0-----:R-:W-:-:S04]  /*04d0*/  IMAD.U32 R16, RZ, RZ, UR8 ;  /* 0x00000008ff107e24 */ /* 0x001fc8000f8e00ff */
[----:B------:R-:W-:-:S05]  /*04e0*/  IMAD.U32 R17, RZ, RZ, UR7 ;  /* 0x00000007ff117e24 */ /* 0x000fca000f8e00ff */
[----:B---3--:R-:W3:Y:S04]  /*04f0*/  LDG.E R8, desc[UR12][R16.64] ;  /* 0x0000000c10087981 */ /* 0x008ee8000c1e1900 */
[----:B------:R-:W3:Y:S04]  /*0500*/  LDG.E R9, desc[UR12][R16.64+0x4] ;  /* 0x0000040c10097981 */ /* 0x000ee8000c1e1900 */
[----:B------:R-:W3:Y:S04]  /*0510*/  LDG.E R10, desc[UR12][R16.64+0x8] ;  /* 0x0000080c100a7981 */ /* 0x000ee8000c1e1900 */
[----:B------:R-:W3:Y:S04]  /*0520*/  LDG.E R11, desc[UR12][R16.64+0xc] ;  /* 0x00000c0c100b7981 */ /* 0x000ee8000c1e1900 */
[----:B------:R-:W4:Y:S04]  /*0530*/  LDG.E R12, desc[UR12][R16.64+0x10] ;  /* 0x0000100c100c7981 */ /* 0x000f28000c1e1900 */
[----:B------:R-:W4:Y:S04]  /*0540*/  LDG.E R13, desc[UR12][R16.64+0x14] ;  /* 0x0000140c100d7981 */ /* 0x000f28000c1e1900 */
[----:B------:R-:W4:Y:S04]  /*0550*/  LDG.E R14, desc[UR12][R16.64+0x18] ;  /* 0x0000180c100e7981 */ /* 0x000f28000c1e1900 */
[----:B------:R-:W4:Y:S01]  /*0560*/  LDG.E R15, desc[UR12][R16.64+0x1c] ;  /* 0x00001c0c100f7981 */ /* 0x000f22000c1e1900 */
[----:B------:R-:W0:Y:S01]  /*0570*/  S2UR UR7, SR_CgaCtaId ;  /* 0x00000000000779c3 */ /* 0x000e220000008800 */
[----:B------:R-:W-:-:S02]  /*0580*/  UMOV UR6, 0x400 ;  /* 0x0000040000067882 */ /* 0x000fc40000000000 */
[----:B0-----:R-:W-:-:S04]  /*0590*/  ULEA UR6, UR7, UR6, 0x18 ;  /* 0x0000000607067291 */ /* 0x001fc8000f8ec0ff */
[----:B------:R-:W-:Y:S02]  /*05a0*/  ULEA UR6, UR4, UR6, 0x2 ;  /* 0x0000000604067291 */ /* 0x000fe4000f8e10ff */
[----:B------:R-:W-:-:S07]  /*05b0*/  UIADD3 UR4, UPT, UPT, UR4, 0x8, URZ ;  /* 0x0000000804047890 */ /* 0x000fce000fffe0ff */
[----:B---3--:R0:W-:Y:S04]  /*05c0*/  STS.128 [UR6], R8 ;  /* 0x00000008ff007988 */ /* 0x0081e80008000c06 */
[----:B----4-:R0:W-:Y:S02]  /*05d0*/  STS.128 [UR6+0x10], R12 ;  /* 0x0000100cff007988 */ /* 0x0101e40008000c06 */
.L_x_3:
        /* <DEDUP_REMOVED lines=10> */
[----:B0-----:R-:W-:-:S04]  /*0680*/  MOV R12, UR10 ;  /* 0x0000000a000c7c02 */ /* 0x001fc80008000f00 */
[----:B------:R-:W-:-:S05]  /*0690*/  IMAD.U32 R13, RZ, RZ, UR8 ;  /* 0x00000008ff0d7e24 */ /* 0x000fca000f8e00ff */
[----:B---3--:R-:W3:Y:S04]  /*06a0*/  LDG.E R8, desc[UR12][R12.64] ;  /* 0x0000000c0c087981 */ /* 0x008ee8000c1e1900 */
[----:B------:R-:W3:Y:S04]  /*06b0*/  LDG.E R9, desc[UR12][R12.64+0x4] ;  /* 0x0000040c0c097981 */ /* 0x000ee8000c1e1900 */
[----:B------:R-:W3:Y:S04]  /*06c0*/  LDG.E R10, desc[UR12][R12.64+0x8] ;  /* 0x0000080c0c0a7981 */ /* 0x000ee8000c1e1900 */
[----:B------:R-:W3:Y:S01]  /*06d0*/  LDG.E R11, desc[UR12][R12.64+0xc] ;  /* 0x00000c0c0c0b7981 */ /* 0x000ee2000c1e1900 */
[----:B------:R-:W0:Y:S01]  /*06e0*/  S2UR UR8, SR_CgaCtaId ;  /* 0x00000000000879c3 */ /* 0x000e220000008800 */
[----:B------:R-:W-:-:S02]  /*06f0*/  UMOV UR7, 0x400 ;  /* 0x0000040000077882 */ /* 0x000fc40000000000 */
[----:B0-----:R-:W-:-:S04]  /*0700*/  ULEA UR7, UR8, UR7, 0x18 ;  /* 0x0000000708077291 */ /* 0x001fc8000f8ec0ff */
[----:B------:R-:W-:Y:S02]  /*0710*/  ULEA UR7, UR4, UR7, 0x2 ;  /* 0x0000000704077291 */ /* 0x000fe4000f8e10ff */
[----:B------:R-:W-:-:S07]  /*0720*/  UIADD3 UR4, UPT, UPT, UR4, 0x4, URZ ;  /* 0x0000000404047890 */ /* 0x000fce000fffe0ff */
[----:B---3--:R4:W-:Y:S05]  /*0730*/  STS.128 [UR7], R8 ;  /* 0x00000008ff007988 */ /* 0x0089ea0008000c07 */
.L_x_4:
[----:B------:R-:W-:Y:S05]  /*0740*/  BRA.U !UP0, `(.L_x_0) ;  /* 0x0000000108507547 */ /* 0x000fea000b800000 */
[----:B------:R-:W5:Y:S01]  /*0750*/  S2UR UR11, SR_CgaCtaId ;  /* 0x00000000000b79c3 */ /* 0x000f620000008800 */
[----:B------:R-:W0:Y:S01]  /*0760*/  LDCU.64 UR14, c[0x0][0x380] ;  /* 0x00007000ff0e77ac */ /* 0x000e220008000a00 */
[----:B------:R-:W-:Y:S01]  /*0770*/  UIADD3 UR8, UP0, UPT, UR5, UR4, URZ ;  /* 0x0000000405087290 */ /* 0x000fe2000ff1e0ff */
[----:B------:R-:W-:Y:S01]  /*0780*/  UMOV UR10, 0x400 ;  /* 0x00000400000a7882 */ /* 0x000fe20000000000 */
[----:B------:R-:W-:Y:S02]  /*0790*/  UIADD3 UR6, UPT, UPT, -UR6, URZ, URZ ;  /* 0x000000ff06067290 */ /* 0x000fe4000fffe1ff */
[----:B------:R-:W-:Y:S02]  /*07a0*/  UIADD3.X UR9, UPT, UPT, URZ, URZ, URZ, UP0, !UPT ;  /* 0x000000ffff097290 */ /* 0x000fe400087fe4ff */
[----:B0-----:R-:W-:-:S04]  /*07b0*/  ULEA UR7, UP0, UR8, UR14, 0x2 ;  /* 0x0000000e08077291 */ /* 0x001fc8000f8010ff */
[----:B------:R-:W-:Y:S02]  /*07c0*/  ULEA.HI.X UR8, UR8, UR15, UR9, 0x2, UP0 ;  /* 0x0000000f08087291 */ /* 0x000fe400080f1409 */
[----:B-----5:R-:W-:-:S04]  /*07d0*/  ULEA UR10, UR11, UR10, 0x18 ;  /* 0x0000000a0b0a7291 */ /* 0x020fc8000f8ec0ff */
[----:B------:R-:W-:-:S12]  /*07e0*/  ULEA UR4, UR4, UR10, 0x2 ;  /* 0x0000000a04047291 */ /* 0x000fd8000f8e10ff */
.L_x_5:
[----:B0---4-:R-:W-:Y:S02]  /*07f0*/  IMAD.U32 R8, RZ, RZ, UR7 ;  /* 0x00000007ff087e24 */ /* 0x011fe4000f8e00ff */
[----:B------:R-:W-:-:S05]  /*0800*/  IMAD.U32 R9, RZ, RZ, UR8 ;  /* 0x00000008ff097e24 */ /* 0x000fca000f8e00ff */
[----:B---3--:R-:W3:Y:S01]  /*0810*/  LDG.E R8, desc[UR12][R8.64] ;  /* 0x0000000c08087981 */ /* 0x008ee2000c1e1900 */
[----:B------:R-:W-:Y:S02]  /*0820*/  UIADD3 UR7, UP0, UPT, UR7, 0x4, URZ ;  /* 0x0000000407077890 */ /* 0x000fe4000ff1e0ff */
[----:B------:R-:W-:Y:S02]  /*0830*/  UIADD3 UR6, UPT, UPT, UR6, 0x1, URZ ;  /* 0x0000000106067890 */ /* 0x000fe4000fffe0ff */
[----:B------:R-:W-:Y:S02]  /*0840*/  UIADD3.X UR8, UPT, UPT, URZ, UR8, URZ, UP0, !UPT ;  /* 0x00000008ff087290 */ /* 0x000fe400087fe4ff */
[----:B------:R-:W-:Y:S01]  /*0850*/  UISETP.NE.AND UP0, UPT, UR6, URZ, UPT ;  /* 0x000000ff0600728c */ /* 0x000fe2000bf05270 */
[----:B---3--:R0:W-:Y:S01]  /*0860*/  STS [UR4], R8 ;  /* 0x00000008ff007988 */ /* 0x0081e20008000804 */
[----:B------:R-:W-:-:S07]  /*0870*/  UIADD3 UR4, UPT, UPT, UR4, 0x4, URZ ;  /* 0x0000000404047890 */ /* 0x000fce000fffe0ff */
[----:B------:R-:W-:Y:S05]  /*0880*/  BRA.U UP0, `(.L_x_5) ;  /* 0xfffffffd00d87547 */ /* 0x000fea000b83ffff */
.L_x_0:
[----:B------:R-:W5:Y:S01]  /*0890*/  LDCU UR8, c[0x0][0x3a4] ;  /* 0x00007480ff0877ac */ /* 0x000f620008000800 */
[----:B------:R-:W1:Y:S01]  /*08a0*/  S2UR UR6, SR_CgaCtaId ;  /* 0x00000000000679c3 */ /* 0x000e620000008800 */
[----:B0---4-:R-:W-:Y:S01]  /*08b0*/  IMAD.MOV.U32 R10, RZ, RZ, RZ ;  /* 0x000000ffff0a7224 */ /* 0x011fe200078e00ff */
[----:B------:R-:W-:Y:S01]  /*08c0*/  UMOV UR4, 0x400 ;  /* 0x0000040000047882 */ /* 0x000fe20000000000 */
[----:B-----5:R-:W-:Y:S02]  /*08d0*/  UISETP.GE.AND UP0, UPT, UR8, 0x1, UPT ;  /* 0x000000010800788c */ /* 0x020fe4000bf06270 */
[----:B-1----:R-:W-:-:S04]  /*08e0*/  ULEA UR6, UR6, UR4, 0x18 ;  /* 0x0000000406067291 */ /* 0x002fc8000f8ec0ff */
[----:B------:R-:W-:Y:S01]  /*08f0*/  ULEA UR7, UR17, UR6, 0x2 ;  /* 0x0000000611077291 */ /* 0x000fe2000f8e10ff */
[----:B------:R-:W-:Y:S06]  /*0900*/  BAR.SYNC.DEFER_BLOCKING 0x0 ;  /* 0x0000000000007b1d */ /* 0x000fec0000010000 */
[----:B------:R-:W-:Y:S05]  /*0910*/  BRA.U !UP0, `(.L_x_6) ;  /* 0x0000000908f87547 */ /* 0x000fea000b800000 */
[----:B------:R-:W-:Y:S01]  /*0920*/  I2FP.F32.S32 R8, UR17 ;  /* 0x0000001100087c45 */ /* 0x000fe20008201400 */
[----:B------:R-:W-:Y:S01]  /*0930*/  IMAD.MOV.U32 R13, RZ, RZ, -0x800001 ;  /* 0xff7fffffff0d7424 */ /* 0x000fe200078e00ff */
[----:B------:R-:W-:Y:S01]  /*0940*/  LEA R12, R33, UR7, 0x2 ;  /* 0x00000007210c7c11 */ /* 0x000fe2000f8e10ff */
[----:B------:R-:W-:Y:S01]  /*0950*/  IMAD.MOV.U32 R10, RZ, RZ, RZ ;  /* 0x000000ffff0a7224 */ /* 0x000fe200078e00ff */
[----:B------:R-:W-:Y:S01]  /*0960*/  FSETP.GEU.AND P0, PT, |R8|, 1.175494350822287508e-38, PT ;  /* 0x008000000800780b */ /* 0x000fe20003f0e200 */
[----:B------:R-:W-:-:S12]  /*0970*/  UMOV UR4, URZ ;  /* 0x000000ff00047c82 */ /* 0x000fd80008000000 */
[----:B------:R-:W-:-:S04]  /*0980*/  @!P0 FMUL R8, R8, 16777216 ;  /* 0x4b80000008088820 */ /* 0x000fc80000400000 */
[----:B------:R-:W0:Y:S02]  /*0990*/  MUFU.RSQ R11, R8 ;  /* 0x00000008000b7308 */ /* 0x000e240000001400 */
[----:B0-----:R-:W-:-:S07]  /*09a0*/  @!P0 FMUL R11, R11, 4096 ;  /* 0x458000000b0b8820 */ /* 0x001fce0000400000 */
.L_x_17:
[----:B0-----:R-:W0:Y:S01]  /*09b0*/  LDCU UR14, c[0x0][0x3a8] ;  /* 0x00007500ff0e77ac */ /* 0x001e220008000800 */
[----:B------:R-:W-:Y:S01]  /*09c0*/  BSSY.RECONVERGENT B0, `(.L_x_7) ;  /* 0x0000019000007945 */ /* 0x000fe20003800200 */
[C---:B------:R-:W-:Y:S01]  /*09d0*/  ISETP.NE.AND P1, PT, R33.reuse, RZ, PT ;  /* 0x000000ff2100720c */ /* 0x040fe20003f25270 */
[----:B------:R-:W-:Y:S01]  /*09e0*/  IMAD.MOV.U32 R15, RZ, RZ, RZ ;  /* 0x000000ffff0f7224 */ /* 0x000fe200078e00ff */
[----:B------:R-:W1:Y:S01]  /*09f0*/  LDCU UR15, c[0x0][0x3a4] ;  /* 0x00007480ff0f77ac */ /* 0x000e620008000800 */
[----:B------:R-:W4:Y:S01]  /*0a00*/  LDCU UR17, c[0x0][0x3a8] ;  /* 0x00007500ff1177ac */ /* 0x000f220008000800 */
[----:B------:R-:W1:Y:S01]  /*0a10*/  LDCU.64 UR8, c[0x0][0x388] ;  /* 0x00007100ff0877ac */ /* 0x000e620008000a00 */
[----:B0-----:R-:W-:Y:S01]  /*0a20*/  ISETP.GE.U32.AND P0, PT, R33, UR14, PT ;  /* 0x0000000e21007c0c */ /* 0x001fe2000bf06070 */
[----:B------:R-:W-:Y:S02]  /*0a30*/  UIMAD UR10, UR4, UR14, URZ ;  /* 0x0000000e040a72a4 */ /* 0x000fe4000f8e02ff */
[----:B------:R-:W-:-:S02]  /*0a40*/  UIADD3 UR4, UPT, UPT, UR4, 0x1, URZ ;  /* 0x0000000104047890 */ /* 0x000fc4000fffe0ff */
[----:B------:R-:W-:Y:S02]  /*0a50*/  USHF.R.S32.HI UR11, URZ, 0x1f, UR10 ;  /* 0x0000001fff0b7899 */ /* 0x000fe4000801140a */
[----:B-1----:R-:W-:-:S06]  /*0a60*/  UISETP.NE.AND UP1, UPT, UR4, UR15, UPT ;  /* 0x0000000f0400728c */ /* 0x002fcc000bf25270 */
[----:B----4-:R-:W-:Y:S05]  /*0a70*/  @P0 BRA `(.L_x_8) ;  /* 0x0000000000340947 */ /* 0x010fea0003800000 */
[----:B------:R-:W-:Y:S01]  /*0a80*/  IMAD.MOV.U32 R15, RZ, RZ, RZ ;  /* 0x000000ffff0f7224 */ /* 0x000fe200078e00ff */
[----:B------:R-:W-:-:S07]  /*0a90*/  MOV R14, R33 ;  /* 0x00000021000e7202 */ /* 0x000fce0000000f00 */
.L_x_9:
[----:B------:R-:W-:-:S05]  /*0aa0*/  IADD3 R9, P0, PT, R14, UR10, RZ ;  /* 0x0000000a0e097c10 */ /* 0x000fca000ff1e0ff */
[----:B------:R-:W-:Y:S01]  /*0ab0*/  IMAD.X R16, RZ, RZ, UR11, P0 ;  /* 0x0000000bff107e24 */ /* 0x000fe200080e06ff */
[----:B------:R-:W-:-:S04]  /*0ac0*/  LEA R8, P0, R9, UR8, 0x2 ;  /* 0x0000000809087c11 */ /* 0x000fc8000f8010ff */
[----:B------:R-:W-:-:S05]  /*0ad0*/  LEA.HI.X R9, R9, UR9, R16, 0x2, P0 ;  /* 0x0000000909097c11 */ /* 0x000fca00080f1410 */
[----:B---3--:R-:W3:Y:S01]  /*0ae0*/  LDG.E R8, desc[UR12][R8.64] ;  /* 0x0000000c08087981 */ /* 0x008ee2000c1e1900 */
[C---:B------:R-:W-:Y:S01]  /*0af0*/  LEA R16, R14.reuse, UR6, 0x2 ;  /* 0x000000060e107c11 */ /* 0x040fe2000f8e10ff */
[----:B--2---:R-:W-:-:S05]  /*0b00*/  VIADD R14, R14, UR16 ;  /* 0x000000100e0e7c36 */ /* 0x004fca0008000000 */
[----:B------:R-:W3:Y:S01]  /*0b10*/  LDS R16, [R16] ;  /* 0x0000000010107984 */ /* 0x000ee20000000800 */
[----:B------:R-:W-:Y:S01]  /*0b20*/  ISETP.GE.U32.AND P0, PT, R14, UR14, PT ;  /* 0x0000000e0e007c0c */ /* 0x000fe2000bf06070 */
[----:B---3--:R-:W-:-:S12]  /*0b30*/  FFMA R15, R16, R8, R15 ;  /* 0x00000008100f7223 */ /* 0x008fd8000000000f */
[----:B------:R-:W-:Y:S05]  /*0b40*/  @!P0 BRA `(.L_x_9) ;  /* 0xfffffffc00d48947 */ /* 0x000fea000383ffff */
.L_x_8:
[----:B--23--:R-:W-:Y:S05]  /*0b50*/  BSYNC.RECONVERGENT B0 ;  /* 0x0000000000007941 */ /* 0x00cfea0003800200 */
.L_x_7:
[----:B------:R0:W-:Y:S01]  /*0b60*/  STS [R12], R15 ;  /* 0x0000000f0c007388 */ /* 0x0001e20000000800 */
[----:B------:R-:W-:Y:S01]  /*0b70*/  UISETP.GE.U32.AND UP0, UPT, UR16, 0x2, UPT ;  /* 0x000000021000788c */ /* 0x000fe2000bf06070 */
[----:B------:R-:W-:Y:S08]  /*0b80*/  BAR.SYNC.DEFER_BLOCKING 0x0 ;  /* 0x0000000000007b1d */ /* 0x000ff00000010000 */
[----:B0-----:R-:W-:Y:S05]  /*0b90*/  BRA.U !UP0, `(.L_x_10) ;  /* 0x0000000108307547 */ /* 0x001fea000b800000 */
[----:B------:R-:W-:-:S07]  /*0ba0*/  IMAD.U32 R8, RZ, RZ, UR16 ;  /* 0x00000010ff087e24 */ /* 0x000fce000f8e00ff */
.L_x_11:
[----:B------:R-:W-:-:S04]  /*0bb0*/  SHF.R.U32.HI R16, RZ, 0x1, R8 ;  /* 0x00000001ff107819 */ /* 0x000fc80000011608 */
[----:B------:R-:W-:-:S13]  /*0bc0*/  ISETP.GE.U32.AND P0, PT, R33, R16, PT ;  /* 0x000000102100720c */ /* 0x000fda0003f06070 */
[----:B------:R-:W-:Y:S01]  /*0bd0*/  @!P0 IMAD R9, R16, 0x4, R12 ;  /* 0x0000000410098824 */ /* 0x000fe200078e020c */
[----:B------:R-:W-:Y:S05]  /*0be0*/  @!P0 LDS R14, [R12] ;  /* 0x000000000c0e8984 */ /* 0x000fea0000000800 */
[----:B------:R-:W0:Y:S02]  /*0bf0*/  @!P0 LDS R9, [R9] ;  /* 0x0000000009098984 */ /* 0x000e240000000800 */
[----:B0-----:R-:W-:-:S05]  /*0c00*/  @!P0 FADD R15, R9, R14 ;  /* 0x0000000e090f8221 */ /* 0x001fca0000000000 */
[----:B------:R0:W-:Y:S01]  /*0c10*/  @!P0 STS [R12], R15 ;  /* 0x0000000f0c008388 */ /* 0x0001e20000000800 */
[----:B------:R-:W-:Y:S01]  /*0c20*/  BAR.SYNC.DEFER_BLOCKING 0x0 ;  /* 0x0000000000007b1d */ /* 0x000fe20000010000 */
[----:B------:R-:W-:Y:S01]  /*0c30*/  ISETP.GT.U32.AND P0, PT, R8, 0x3, PT ;  /* 0x000000030800780c */ /* 0x000fe20003f04070 */
[----:B------:R-:W-:-:S12]  /*0c40*/  IMAD.MOV.U32 R8, RZ, RZ, R16 ;  /* 0x000000ffff087224 */ /* 0x000fd800078e0010 */
[----:B0-----:R-:W-:Y:S05]  /*0c50*/  @P0 BRA `(.L_x_11) ;  /* 0xfffffffc00d40947 */ /* 0x001fea000383ffff */
.L_x_10:
[----:B------:R-:W-:Y:S01]  /*0c60*/  ULEA UR14, UR16, UR7, 0x2 ;  /* 0x00000007100e7291 */ /* 0x000fe2000f8e10ff */
[----:B------:R-:W-:Y:S04]  /*0c70*/  BSSY.RECONVERGENT B0, `(.L_x_12) ;  /* 0x000001d000007945 */ /* 0x000fe80003800200 */
[----:B------:R-:W-:Y:S07]  /*0c80*/  @P1 BRA `(.L_x_13) ;  /* 0x00000000006c1947 */ /* 0x000fee0003800000 */
[----:B------:R-:W0:Y:S01]  /*0c90*/  LDS R8, [UR7] ;  /* 0x00000007ff087984 */ /* 0x000e220008000800 */
[----:B------:R-:W-:Y:S02]  /*0ca0*/  IMAD.MOV.U32 R16, RZ, RZ, 0x3bbb989d ;  /* 0x3bbb989dff107424 */ /* 0x000fe400078e00ff */
[----:B------:R-:W-:Y:S02]  /*0cb0*/  IMAD.MOV.U32 R18, RZ, RZ, 0x437c0000 ;  /* 0x437c0000ff127424 */ /* 0x000fe400078e00ff */
[----:B0-----:R-:W-:-:S05]  /*0cc0*/  FMUL R9, R11, R8 ;  /* 0x000000080b097220 */ /* 0x001fca0000400000 */
[----:B------:R-:W-:-:S05]  /*0cd0*/  FMNMX R8, R13, R9, !PT ;  /* 0x000000090d087209 */ /* 0x000fca0007800000 */
[--C-:B------:R-:W-:Y:S01]  /*0ce0*/  FADD R14, R9, -R8.reuse ;  /* 0x80000008090e7221 */ /* 0x100fe20000000000 */
[----:B------:R-:W-:-:S03]  /*0cf0*/  FADD R9, R13, -R8 ;  /* 0x800000080d097221 */ /* 0x000fc60000000000 */
[-C--:B------:R-:W-:Y:S01]  /*0d00*/  FFMA.SAT R15, R14, R16.reuse, 0.5 ;  /* 0x3f0000000e0f7423 */ /* 0x080fe20000002010 */
[----:B------:R-:W-:-:S03]  /*0d10*/  FFMA.SAT R13, R9, R16, 0.5 ;  /* 0x3f000000090d7423 */ /* 0x000fc60000002010 */
[-C--:B------:R-:W-:Y:S01]  /*0d20*/  FFMA.RM R15, R15, R18.reuse, 12582913 ;  /* 0x4b4000010f0f7423 */ /* 0x080fe20000004012 */
[----:B------:R-:W-:-:S03]  /*0d30*/  FFMA.RM R13, R13, R18, 12582913 ;  /* 0x4b4000010d0d7423 */ /* 0x000fc60000004012 */
[C---:B------:R-:W-:Y:S01]  /*0d40*/  FADD R17, R15.reuse, -12583039 ;  /* 0xcb40007f0f117421 */ /* 0x040fe20000000000 */
[----:B------:R-:W-:-:S03]  /*0d50*/  IMAD.SHL.U32 R15, R15, 0x800000, RZ ;  /* 0x008000000f0f7824 */ /* 0x000fc600078e00ff */
[----:B------:R-:W-:-:S04]  /*0d60*/  FFMA R17, R14, 1.4426950216293334961, -R17 ;  /* 0x3fb8aa3b0e117823 */ /* 0x000fc80000000811 */
[----:B------:R-:W-:Y:S01]  /*0d70*/  FFMA R17, R14, 1.925963033500011079e-08, R17 ;  /* 0x32a570600e117823 */ /* 0x000fe20000000011 */
[C---:B------:R-:W-:Y:S01]  /*0d80*/  FADD R14, R13.reuse, -12583039 ;  /* 0xcb40007f0d0e7421 */ /* 0x040fe20000000000 */
[----:B------:R-:W-:Y:S02]  /*0d90*/  SHF.L.U32 R13, R13, 0x17, RZ ;  /* 0x000000170d0d7819 */ /* 0x000fe400000006ff */
[----:B------:R-:W0:Y:S01]  /*0da0*/  MUFU.EX2 R16, R17 ;  /* 0x0000001100107308 */ /* 0x000e220000000800 */
[----:B------:R-:W-:-:S04]  /*0db0*/  FFMA R14, R9, 1.4426950216293334961, -R14 ;  /* 0x3fb8aa3b090e7823 */ /* 0x000fc8000000080e */
[----:B------:R-:W-:-:S06]  /*0dc0*/  FFMA R14, R9, 1.925963033500011079e-08, R14 ;  /* 0x32a57060090e7823 */ /* 0x000fcc000000000e */
[----:B------:R-:W1:Y:S01]  /*0dd0*/  MUFU.EX2 R14, R14 ;  /* 0x0000000e000e7308 */ /* 0x000e620000000800 */
[----:B0-----:R-:W-:-:S05]  /*0de0*/  FMUL R15, R15, R16 ;  /* 0x000000100f0f7220 */ /* 0x001fca0000400000 */
[----:B------:R0:W-:Y:S01]  /*0df0*/  STS [UR14], R15 ;  /* 0x0000000fff007988 */ /* 0x0001e2000800080e */
[----:B-1----:R-:W-:Y:S01]  /*0e00*/  FMUL R9, R13, R14 ;  /* 0x0000000e0d097220 */ /* 0x002fe20000400000 */
[----:B------:R-:W-:-:S03]  /*0e10*/  IMAD.MOV.U32 R13, RZ, RZ, R8 ;  /* 0x000000ffff0d7224 */ /* 0x000fc600078e0008 */
[----:B------:R-:W-:Y:S01]  /*0e20*/  FFMA R10, R10, R9, R15 ;  /* 0x000000090a0a7223 */ /* 0x000fe2000000000f */
[----:B------:R0:W-:Y:S06]  /*0e30*/  STS [UR14+0x4], R9 ;  /* 0x00000409ff007988 */ /* 0x0001ec000800080e */
.L_x_13:
[----:B------:R-:W-:Y:S05]  /*0e40*/  BSYNC.RECONVERGENT B0 ;  /* 0x0000000000007941 */ /* 0x000fea0003800200 */
.L_x_12:
[----:B------:R-:W-:Y:S01]  /*0e50*/  BAR.SYNC.DEFER_BLOCKING 0x0 ;  /* 0x0000000000007b1d */ /* 0x000fe20000010000 */
[----:B------:R-:W-:-:S05]  /*0e60*/  ISETP.GE.AND P0, PT, R33, UR17, PT ;  /* 0x0000001121007c0c */ /* 0x000fca000bf06270 */
[----:B------:R-:W1:Y:S01]  /*0e70*/  LDCU.64 UR8, c[0x0][0x390] ;  /* 0x00007200ff0877ac */ /* 0x000e620008000a00 */
[----:B------:R-:W-:Y:S07]  /*0e80*/  BSSY.RECONVERGENT B0, `(.L_x_14) ;  /* 0x0000066000007945 */ /* 0x000fee0003800200 */
[----:B------:R-:W-:Y:S05]  /*0e90*/  @P0 BRA `(.L_x_15) ;  /* 0x0000000400900947 */ /* 0x000fea0003800000 */
[----:B------:R-:W2:Y:S01]  /*0ea0*/  I2F.U32.RP R17, UR16 ;  /* 0x0000001000117d06 */ /* 0x000ea20008209000 */
[----:B------:R-:W3:Y:S01]  /*0eb0*/  LDS R16, [UR14+0x4] ;  /* 0x0000040eff107984 */ /* 0x000ee20008000800 */
[----:B------:R-:W-:Y:S01]  /*0ec0*/  ISETP.NE.U32.AND P0, PT, RZ, UR16, PT ;  /* 0x00000010ff007c0c */ /* 0x000fe2000bf05070 */
[----:B------:R-:W-:-:S05]  /*0ed0*/  IMAD.MOV.U32 R19, RZ, RZ, R33 ;  /* 0x000000ffff137224 */ /* 0x000fca00078e0021 */
[----:B--2---:R-:W2:Y:S02]  /*0ee0*/  MUFU.RCP R17, R17 ;  /* 0x0000001100117308 */ /* 0x004ea40000001000 */
[----:B--2---:R-:W-:Y:S01]  /*0ef0*/  VIADD R8, R17, 0xffffffe ;  /* 0x0ffffffe11087836 */ /* 0x004fe20000000000 */
[----:B------:R-:W-:-:S05]  /*0f00*/  LOP3.LUT R17, RZ, UR16, RZ, 0x33, !PT ;  /* 0x00000010ff117c12 */ /* 0x000fca000f8e33ff */
[----:B0-----:R0:W2:Y:S02]  /*0f10*/  F2I.FTZ.U32.TRUNC.NTZ R9, R8 ;  /* 0x0000000800097305 */ /* 0x0010a4000021f000 */
[----:B0-----:R-:W-:Y:S02]  /*0f20*/  IMAD.MOV.U32 R8, RZ, RZ, RZ ;  /* 0x000000ffff087224 */ /* 0x001fe400078e00ff */
[----:B--2---:R-:W-:-:S04]  /*0f30*/  IMAD.MOV R15, RZ, RZ, -R9 ;  /* 0x000000ffff0f7224 */ /* 0x004fc800078e0a09 */
[----:B------:R-:W-:-:S04]  /*0f40*/  IMAD R15, R15, UR16, RZ ;  /* 0x000000100f0f7c24 */ /* 0x000fc8000f8e02ff */
[----:B------:R-:W-:Y:S01]  /*0f50*/  IMAD.HI.U32 R14, R9, R15, R8 ;  /* 0x0000000f090e7227 */ /* 0x000fe200078e0008 */
[----:B------:R-:W-:Y:S01]  /*0f60*/  P2R R8, PR, RZ, 0x1 ;  /* 0x00000001ff087803 */ /* 0x000fe20000000000 */
[----:B---3--:R-:W0:Y:S06]  /*0f70*/  LDS R15, [UR14] ;  /* 0x0000000eff0f7984 */ /* 0x008e2c0008000800 */
.L_x_16:
[----:B------:R-:W-:-:S04]  /*0f80*/  IADD3 R9, P0, PT, R19, UR10, RZ ;  /* 0x0000000a13097c10 */ /* 0x000fc8000ff1e0ff */
[----:B------:R-:W-:Y:S02]  /*0f90*/  LEA.HI.X.SX32 R18, R19, UR11, 0x1, P0 ;  /* 0x0000000b13127c11 */ /* 0x000fe400080f0eff */
[----:B-1----:R-:W-:-:S04]  /*0fa0*/  LEA R8, P0, R9, UR8, 0x2 ;  /* 0x0000000809087c11 */ /* 0x002fc8000f8010ff */
[----:B------:R-:W-:-:S05]  /*0fb0*/  LEA.HI.X R9, R9, UR9, R18, 0x2, P0 ;  /* 0x0000000909097c11 */ /* 0x000fca00080f1412 */
[----:B------:R1:W0:Y:S01]  /*0fc0*/  LDG.E R8, desc[UR12][R8.64] ;  /* 0x0000000c08087981 */ /* 0x000222000c1e1900 */
[----:B------:R-:W-:Y:S01]  /*0fd0*/  IMAD.HI.U32 R18, R14, R19, RZ ;  /* 0x000000130e127227 */ /* 0x000fe200078e00ff */
[----:B------:R-:W-:-:S03]  /*0fe0*/  ISETP.NE.U32.AND P2, PT, RZ, UR16, PT ;  /* 0x00000010ff007c0c */ /* 0x000fc6000bf45070 */
[----:B------:R-:W-:-:S04]  /*0ff0*/  IMAD.MOV R20, RZ, RZ, -R18 ;  /* 0x000000ffff147224 */ /* 0x000fc800078e0a12 */
[----:B------:R-:W-:Y:S02]  /*1000*/  IMAD R20, R20, UR16, R19 ;  /* 0x0000001014147c24 */ /* 0x000fe4000f8e0213 */
[----:B------:R-:W-:-:S03]  /*1010*/  VIADD R19, R19, UR16 ;  /* 0x0000001013137c36 */ /* 0x000fc60008000000 */
[----:B------:R-:W-:-:S13]  /*1020*/  ISETP.GE.U32.AND P0, PT, R20, UR16, PT ;  /* 0x0000001014007c0c */ /* 0x000fda000bf06070 */
[----:B------:R-:W-:Y:S02]  /*1030*/  @P0 VIADD R20, R20, -UR16 ;  /* 0x8000001014140c36 */ /* 0x000fe40008000000 */
[----:B------:R-:W-:-:S03]  /*1040*/  @P0 VIADD R18, R18, 0x1 ;  /* 0x0000000112120836 */ /* 0x000fc60000000000 */
[----:B------:R-:W-:-:S13]  /*1050*/  ISETP.GE.U32.AND P1, PT, R20, UR16, PT ;  /* 0x0000001014007c0c */ /* 0x000fda000bf26070 */
[----:B------:R-:W-:-:S04]  /*1060*/  @P1 IADD3 R18, PT, PT, R18, 0x1, RZ ;  /* 0x0000000112121810 */ /* 0x000fc80007ffe0ff */
[----:B------:R-:W-:-:S05]  /*1070*/  SEL R18, R17, R18, !P2 ;  /* 0x0000001211127207 */ /* 0x000fca0005000000 */
[----:B------:R-:W-:-:S05]  /*1080*/  IMAD.SHL.U32 R18, R18, 0x4, RZ ;  /* 0x0000000412127824 */ /* 0x000fca00078e00ff */
[C---:B------:R-:W-:Y:S02]  /*1090*/  ISETP.EQ.AND P1, PT, R18.reuse, RZ, PT ;  /* 0x000000ff1200720c */ /* 0x040fe40003f22270 */
[C---:B------:R-:W-:Y:S02]  /*10a0*/  ISETP.EQ.AND P0, PT, R18.reuse, 0x4, PT ;  /* 0x000000041200780c */ /* 0x040fe40003f02270 */
[C---:B------:R-:W-:Y:S02]  /*10b0*/  ISETP.EQ.AND P3, PT, R18.reuse, 0x8, PT ;  /* 0x000000081200780c */ /* 0x040fe40003f62270 */
[C---:B------:R-:W-:Y:S02]  /*10c0*/  ISETP.EQ.AND P2, PT, R18.reuse, 0xc, PT ;  /* 0x0000000c1200780c */ /* 0x040fe40003f42270 */
[C---:B------:R-:W-:Y:S02]  /*10d0*/  ISETP.EQ.AND P4, PT, R18.reuse, 0x34, PT ;  /* 0x000000341200780c */ /* 0x040fe40003f82270 */
[----:B------:R-:W-:-:S02]  /*10e0*/  ISETP.EQ.AND P5, PT, R18, 0x38, PT ;  /* 0x000000381200780c */ /* 0x000fc40003fa2270 */
[C---:B------:R-:W-:Y:S01]  /*10f0*/  ISETP.EQ.AND P6, PT, R18.reuse, 0x3c, PT ;  /* 0x0000003c1200780c */ /* 0x040fe20003fc2270 */
[----:B-1----:R-:W-:Y:S01]  /*1100*/  @P1 IMAD.MOV.U32 R9, RZ, RZ, R32 ;  /* 0x000000ffff091224 */ /* 0x002fe200078e0020 */
[C---:B------:R-:W-:Y:S01]  /*1110*/  ISETP.EQ.AND P1, PT, R18.reuse, 0x10, PT ;  /* 0x000000101200780c */ /* 0x040fe20003f22270 */
[----:B------:R-:W-:Y:S01]  /*1120*/  @P0 IMAD.MOV.U32 R9, RZ, RZ, R31 ;  /* 0x000000ffff090224 */ /* 0x000fe200078e001f */
[C---:B------:R-:W-:Y:S01]  /*1130*/  ISETP.EQ.AND P0, PT, R18.reuse, 0x14, PT ;  /* 0x000000141200780c */ /* 0x040fe20003f02270 */
[----:B------:R-:W-:Y:S01]  /*1140*/  @P3 IMAD.MOV.U32 R9, RZ, RZ, R30 ;  /* 0x000000ffff093224 */ /* 0x000fe200078e001e */
[C---:B------:R-:W-:Y:S01]  /*1150*/  ISETP.EQ.AND P3, PT, R18.reuse, 0x30, PT ;  /* 0x000000301200780c */ /* 0x040fe20003f62270 */
[----:B------:R-:W-:Y:S01]  /*1160*/  @P2 IMAD.MOV.U32 R9, RZ, RZ, R29 ;  /* 0x000000ffff092224 */ /* 0x000fe200078e001d */
[----:B------:R-:W-:Y:S02]  /*1170*/  ISETP.EQ.AND P2, PT, R18, 0x2c, PT ;  /* 0x0000002c1200780c */ /* 0x000fe40003f42270 */
[----:B------:R-:W-:-:S02]  /*1180*/  P2R R21, PR, RZ, 0x8 ;  /* 0x00000008ff157803 */ /* 0x000fc40000000000 */
[----:B------:R-:W-:-:S03]  /*1190*/  P2R R22, PR, RZ, 0x4 ;  /* 0x00000004ff167803 */ /* 0x000fc60000000000 */
[----:B------:R-:W-:Y:S01]  /*11a0*/  @P1 IMAD.MOV.U32 R9, RZ, RZ, R28 ;  /* 0x000000ffff091224 */ /* 0x000fe200078e001c */
[C---:B------:R-:W-:Y:S01]  /*11b0*/  ISETP.EQ.AND P1, PT, R18.reuse, 0x28, PT ;  /* 0x000000281200780c */ /* 0x040fe20003f22270 */
[----:B------:R-:W-:Y:S01]  /*11c0*/  @P0 IMAD.MOV.U32 R9, RZ, RZ, R27 ;  /* 0x000000ffff090224 */ /* 0x000fe200078e001b */
[----:B------:R-:W-:Y:S02]  /*11d0*/  ISETP.EQ.AND P0, PT, R18, 0x18, PT ;  /* 0x000000181200780c */ /* 0x000fe40003f02270 */
[----:B------:R-:W-:-:S11]  /*11e0*/  P2R R23, PR, RZ, 0x2 ;  /* 0x00000002ff177803 */ /* 0x000fd60000000000 */
[----:B------:R-:W-:Y:S01]  /*11f0*/  @P0 IMAD.MOV.U32 R9, RZ, RZ, R26 ;  /* 0x000000ffff090224 */ /* 0x000fe200078e001a */
[----:B------:R-:W-:-:S13]  /*1200*/  ISETP.EQ.AND P0, PT, R18, 0x1c, PT ;  /* 0x0000001c1200780c */ /* 0x000fda0003f02270 */
[----:B------:R-:W-:Y:S02]  /*1210*/  @P0 MOV R9, R0 ;  /* 0x0000000000090202 */ /* 0x000fe40000000f00 */
[----:B------:R-:W-:-:S13]  /*1220*/  ISETP.EQ.AND P0, PT, R18, 0x20, PT ;  /* 0x000000201200780c */ /* 0x000fda0003f02270 */
[----:B------:R-:W-:Y:S01]  /*1230*/  @P0 IMAD.MOV.U32 R9, RZ, RZ, R2 ;  /* 0x000000ffff090224 */ /* 0x000fe200078e0002 */
[----:B------:R-:W-:-:S04]  /*1240*/  ISETP.EQ.AND P0, PT, R18, 0x24, PT ;  /* 0x000000241200780c */ /* 0x000fc80003f02270 */
[----:B------:R-:W-:-:S09]  /*1250*/  P2R R34, PR, RZ, 0x1 ;  /* 0x00000001ff227803 */ /* 0x000fd20000000000 */
[----:B------:R-:W-:Y:S01]  /*1260*/  @P0 IMAD.MOV.U32 R9, RZ, RZ, R3 ;  /* 0x000000ffff090224 */ /* 0x000fe200078e0003 */
[C---:B------:R-:W-:Y:S01]  /*1270*/  ISETP.EQ.AND P0, PT, R18.reuse, RZ, PT ;  /* 0x000000ff1200720c */ /* 0x040fe20003f02270 */
[----:B------:R-:W-:Y:S01]  /*1280*/  @P1 IMAD.MOV.U32 R9, RZ, RZ, R4 ;  /* 0x000000ffff091224 */ /* 0x000fe200078e0004 */
[C---:B------:R-:W-:Y:S01]  /*1290*/  ISETP.EQ.AND P1, PT, R18.reuse, 0xc, PT ;  /* 0x0000000c1200780c */ /* 0x040fe20003f22270 */
[----:B------:R-:W-:Y:S01]  /*12a0*/  @P2 IMAD.MOV.U32 R9, RZ, RZ, R5 ;  /* 0x000000ffff092224 */ /* 0x000fe200078e0005 */
[C---:B------:R-:W-:Y:S01]  /*12b0*/  ISETP.EQ.AND P2, PT, R18.reuse, 0x8, PT ;  /* 0x000000081200780c */ /* 0x040fe20003f42270 */
[----:B------:R-:W-:Y:S01]  /*12c0*/  @P3 IMAD.MOV.U32 R9, RZ, RZ, R6 ;  /* 0x000000ffff093224 */ /* 0x000fe200078e0006 */
[----:B------:R-:W-:Y:S01]  /*12d0*/  ISETP.EQ.AND P3, PT, R18, 0x4, PT ;  /* 0x000000041200780c */ /* 0x000fe20003f62270 */
[----:B------:R-:W-:Y:S02]  /*12e0*/  @P4 IMAD.MOV.U32 R9, RZ, RZ, R7 ;  /* 0x000000ffff094224 */ /* 0x000fe400078e0007 */
[----:B------:R-:W-:-:S02]  /*12f0*/  @P5 IMAD.MOV.U32 R9, RZ, RZ, R24 ;  /* 0x000000ffff095224 */ /* 0x000fc400078e0018 */
[----:B------:R-:W-:-:S04]  /*1300*/  @P6 IMAD.MOV.U32 R9, RZ, RZ, R25 ;  /* 0x000000ffff096224 */ /* 0x000fc800078e0019 */
[----:B------:R-:W-:-:S04]  /*1310*/  FMUL R20, R16, R9 ;  /* 0x0000000910147220 */ /* 0x000fc80000400000 */
[----:B0-----:R-:W-:-:S04]  /*1320*/  FFMA R8, R15, R8, R20 ;  /* 0x000000080f087223 */ /* 0x001fc80000000014 */
[--C-:B------:R-:W-:Y:S01]  /*1330*/  @P3 IMAD.MOV.U32 R31, RZ, RZ, R8.reuse ;  /* 0x000000ffff1f3224 */ /* 0x100fe200078e0008 */
[----:B------:R-:W-:Y:S01]  /*1340*/  @P0 MOV R32, R8 ;  /* 0x0000000800200202 */ /* 0x000fe20000000f00 */
[--C-:B------:R-:W-:Y:S01]  /*1350*/  @P2 IMAD.MOV.U32 R30, RZ, RZ, R8.reuse ;  /* 0x000000ffff1e2224 */ /* 0x100fe200078e0008 */
[C---:B------:R-:W-:Y:S01]  /*1360*/  ISETP.EQ.AND P0, PT, R18.reuse, 0x10, PT ;  /* 0x000000101200780c */ /* 0x040fe20003f02270 */
[--C-:B------:R-:W-:Y:S01]  /*1370*/  @P1 IMAD.MOV.U32 R29, RZ, RZ, R8.reuse ;  /* 0x000000ffff1d1224 */ /* 0x100fe200078e0008 */
[C---:B------:R-:W-:Y:S01]  /*1380*/  ISETP.EQ.AND P3, PT, R18.reuse, 0x14, PT ;  /* 0x000000141200780c */ /* 0x040fe20003f62270 */
[--C-:B------:R-:W-:Y:S01]  /*1390*/  @P4 IMAD.MOV.U32 R7, RZ, RZ, R8.reuse ;  /* 0x000000ffff074224 */ /* 0x100fe200078e0008 */
[C---:B------:R-:W-:Y:S01]  /*13a0*/  ISETP.EQ.AND P2, PT, R18.reuse, 0x18, PT ;  /* 0x000000181200780c */ /* 0x040fe20003f42270 */
[--C-:B------:R-:W-:Y:S01]  /*13b0*/  @P5 IMAD.MOV.U32 R24, RZ, RZ, R8.reuse ;  /* 0x000000ffff185224 */ /* 0x100fe200078e0008 */
[----:B------:R-:W-:Y:S01]  /*13c0*/  ISETP.EQ.AND P1, PT, R18, 0x1c, PT ;  /* 0x0000001c1200780c */ /* 0x000fe20003f22270 */
[----:B------:R-:W-:-:S06]  /*13d0*/  @P6 IMAD.MOV.U32 R25, RZ, RZ, R8 ;  /* 0x000000ffff196224 */ /* 0x000fcc00078e0008 */
[--C-:B------:R-:W-:Y:S01]  /*13e0*/  @P0 IMAD.MOV.U32 R28, RZ, RZ, R8.reuse ;  /* 0x000000ffff1c0224 */ /* 0x100fe200078e0008 */
[----:B------:R-:W-:Y:S01]  /*13f0*/  ISETP.EQ.AND P0, PT, R18, 0x20, PT ;  /* 0x000000201200780c */ /* 0x000fe20003f02270 */
[--C-:B------:R-:W-:Y:S01]  /*1400*/  @P3 IMAD.MOV.U32 R27, RZ, RZ, R8.reuse ;  /* 0x000000ffff1b3224 */ /* 0x100fe200078e0008 */
[----:B------:R-:W-:Y:S01]  /*1410*/  ISETP.NE.AND P3, PT, R21, RZ, PT ;  /* 0x000000ff1500720c */ /* 0x000fe20003f65270 */
[--C-:B------:R-:W-:Y:S01]  /*1420*/  @P2 IMAD.MOV.U32 R26, RZ, RZ, R8.reuse ;  /* 0x000000ffff1a2224 */ /* 0x100fe200078e0008 */
[----:B------:R-:W-:Y:S01]  /*1430*/  ISETP.NE.AND P2, PT, R22, RZ, PT ;  /* 0x000000ff1600720c */ /* 0x000fe20003f45270 */
[----:B------:R-:W-:Y:S01]  /*1440*/  @P1 IMAD.MOV.U32 R0, RZ, RZ, R8 ;  /* 0x000000ffff001224 */ /* 0x000fe200078e0008 */
[----:B------:R-:W-:-:S07]  /*1450*/  ISETP.NE.AND P1, PT, R23, RZ, PT ;  /* 0x000000ff1700720c */ /* 0x000fce0003f25270 */
[--C-:B------:R-:W-:Y:S01]  /*1460*/  @P0 IMAD.MOV.U32 R2, RZ, RZ, R8.reuse ;  /* 0x000000ffff020224 */ /* 0x100fe200078e0008 */
[----:B------:R-:W-:Y:S01]  /*1470*/  ISETP.NE.AND P0, PT, R34, RZ, PT ;  /* 0x000000ff2200720c */ /* 0x000fe20003f05270 */
[--C-:B------:R-:W-:Y:S02]  /*1480*/  @P3 IMAD.MOV.U32 R6, RZ, RZ, R8.reuse ;  /* 0x000000ffff063224 */ /* 0x100fe400078e0008 */
[--C-:B------:R-:W-:Y:S02]  /*1490*/  @P2 IMAD.MOV.U32 R5, RZ, RZ, R8.reuse ;  /* 0x000000ffff052224 */ /* 0x100fe400078e0008 */
[----:B------:R-:W-:-:S08]  /*14a0*/  @P1 IMAD.MOV.U32 R4, RZ, RZ, R8 ;  /* 0x000000ffff041224 */ /* 0x000fd000078e0008 */
[----:B------:R-:W-:Y:S02]  /*14b0*/  @P0 MOV R3, R8 ;  /* 0x0000000800030202 */ /* 0x000fe40000000f00 */
[----:B------:R-:W-:-:S13]  /*14c0*/  ISETP.GE.AND P0, PT, R19, UR17, PT ;  /* 0x0000001113007c0c */ /* 0x000fda000bf06270 */
[----:B------:R-:W-:Y:S05]  /*14d0*/  @!P0 BRA `(.L_x_16) ;  /* 0xfffffff800a88947 */ /* 0x000fea000383ffff */
.L_x_15:
[----:B-1----:R-:W-:Y:S05]  /*14e0*/  BSYNC.RECONVERGENT B0 ;  /* 0x0000000000007941 */ /* 0x002fea0003800200 */
.L_x_14:
[----:B------:R-:W-:Y:S05]  /*14f0*/  BRA.U UP1, `(.L_x_17) ;  /* 0xfffffff5012c7547 */ /* 0x000fea000b83ffff */
.L_x_6:
[C---:B------:R-:W-:Y:S01]  /*1500*/  ISETP.NE.AND P0, PT, R33.reuse, RZ, PT ;  /* 0x000000ff2100720c */ /* 0x040fe20003f05270 */
[----:B--2---:R-:W-:Y:S01]  /*1510*/  ULEA UR8, UR16, UR7, 0x2 ;  /* 0x0000000710087291 */ /* 0x004fe2000f8e10ff */
[----:B------:R-:W-:-:S11]  /*1520*/  ISETP.GE.AND P1, PT, R33, UR17, PT ;  /* 0x0000001121007c0c */ /* 0x000fd6000bf26270 */
[----:B------:R1:W-:Y:S01]  /*1530*/  @!P0 STS [UR8+0x8], R10 ;  /* 0x0000080aff008988 */ /* 0x0003e20008000808 */
[----:B------:R-:W-:Y:S06]  /*1540*/  BAR.SYNC.DEFER_BLOCKING 0x0 ;  /* 0x0000000000007b1d */ /* 0x000fec0000010000 */
[----:B---3--:R-:W-:Y:S05]  /*1550*/  @P1 EXIT ;  /* 0x000000000000194d */ /* 0x008fea0003800000 */
[----:B-1----:R-:W1:Y:S01]  /*1560*/  LDS R10, [UR8+0x8] ;  /* 0x00000808ff0a7984 */ /* 0x002e620008000800 */
[----:B------:R-:W2:Y:S01]  /*1570*/  LDCU UR4, c[0x0][0x3a8] ;  /* 0x00007500ff0477ac */ /* 0x000ea20008000800 */
[----:B------:R-:W3:Y:S02]  /*1580*/  LDCU.64 UR6, c[0x0][0x398] ;  /* 0x00007300ff0677ac */ /* 0x000ee40008000a00 */
.L_x_20:
[----:B----4-:R-:W4:Y:S01]  /*1590*/  I2F.U32.RP R11, UR16 ;  /* 0x00000010000b7d06 */ /* 0x010f220008209000 */
[----:B------:R-:W-:Y:S01]  /*15a0*/  IMAD.MOV.U32 R8, RZ, RZ, RZ ;  /* 0x000000ffff087224 */ /* 0x000fe200078e00ff */
[----:B------:R-:W-:Y:S01]  /*15b0*/  ISETP.NE.U32.AND P2, PT, RZ, UR16, PT ;  /* 0x00000010ff007c0c */ /* 0x000fe2000bf45070 */
[----:B------:R-:W-:Y:S05]  /*15c0*/  BSSY.RECONVERGENT B0, `(.L_x_18) ;  /* 0x000003c000007945 */ /* 0x000fea0003800200 */
[----:B----4-:R-:W4:Y:S02]  /*15d0*/  MUFU.RCP R11, R11 ;  /* 0x0000000b000b7308 */ /* 0x010f240000001000 */
[----:B----4-:R-:W-:-:S06]  /*15e0*/  VIADD R13, R11, 0xffffffe ;  /* 0x0ffffffe0b0d7836 */ /* 0x010fcc0000000000 */
[----:B-1----:R-:W-:Y:S08]  /*15f0*/  MUFU.RCP R11, R10 ;  /* 0x0000000a000b7308 */ /* 0x002ff00000001000 */
[----:B0-----:R-:W0:Y:S02]  /*1600*/  F2I.FTZ.U32.TRUNC.NTZ R9, R13 ;  /* 0x0000000d00097305 */ /* 0x001e24000021f000 */
[----:B0-----:R-:W-:-:S05]  /*1610*/  IADD3 R15, PT, PT, RZ, -R9, RZ ;  /* 0x80000009ff0f7210 */ /* 0x001fca0007ffe0ff */
[----:B------:R-:W-:-:S04]  /*1620*/  IMAD R15, R15, UR16, RZ ;  /* 0x000000100f0f7c24 */ /* 0x000fc8000f8e02ff */
[----:B------:R-:W-:-:S06]  /*1630*/  IMAD.HI.U32 R8, R9, R15, R8 ;  /* 0x0000000f09087227 */ /* 0x000fcc00078e0008 */
[----:B------:R-:W-:-:S04]  /*1640*/  IMAD.HI.U32 R8, R8, R33, RZ ;  /* 0x0000002108087227 */ /* 0x000fc800078e00ff */
[----:B------:R-:W-:-:S04]  /*1650*/  IMAD.MOV R12, RZ, RZ, -R8 ;  /* 0x000000ffff0c7224 */ /* 0x000fc800078e0a08 */
[----:B------:R-:W-:-:S05]  /*1660*/  IMAD R9, R12, UR16, R33 ;  /* 0x000000100c097c24 */ /* 0x000fca000f8e0221 */
[----:B------:R-:W-:-:S13]  /*1670*/  ISETP.GE.U32.AND P0, PT, R9, UR16, PT ;  /* 0x0000001009007c0c */ /* 0x000fda000bf06070 */
[----:B------:R-:W-:Y:S02]  /*1680*/  @P0 VIADD R9, R9, -UR16 ;  /* 0x8000001009090c36 */ /* 0x000fe40008000000 */
[----:B------:R-:W-:-:S03]  /*1690*/  @P0 VIADD R8, R8, 0x1 ;  /* 0x0000000108080836 */ /* 0x000fc60000000000 */
[----:B------:R-:W-:-:S13]  /*16a0*/  ISETP.GE.U32.AND P1, PT, R9, UR16, PT ;  /* 0x0000001009007c0c */ /* 0x000fda000bf26070 */
[----:B------:R-:W-:Y:S01]  /*16b0*/  @P1 VIADD R8, R8, 0x1 ;  /* 0x0000000108081836 */ /* 0x000fe20000000000 */
[----:B------:R-:W-:-:S05]  /*16c0*/  @!P2 LOP3.LUT R8, RZ, UR16, RZ, 0x33, !PT ;  /* 0x00000010ff08ac12 */ /* 0x000fca000f8e33ff */
[----:B------:R-:W-:-:S05]  /*16d0*/  IMAD.SHL.U32 R8, R8, 0x4, RZ ;  /* 0x0000000408087824 */ /* 0x000fca00078e00ff */
[C---:B------:R-:W-:Y:S02]  /*16e0*/  ISETP.EQ.AND P0, PT, R8.reuse, RZ, PT ;  /* 0x000000ff0800720c */ /* 0x040fe40003f02270 */
[C---:B------:R-:W-:Y:S02]  /*16f0*/  ISETP.EQ.AND P1, PT, R8.reuse, 0x4, PT ;  /* 0x000000040800780c */ /* 0x040fe40003f22270 */
[C---:B------:R-:W-:Y:S02]  /*1700*/  ISETP.EQ.AND P2, PT, R8.reuse, 0x8, PT ;  /* 0x000000080800780c */ /* 0x040fe40003f42270 */
[----:B------:R-:W-:-:S07]  /*1710*/  ISETP.EQ.AND P3, PT, R8, 0xc, PT ;  /* 0x0000000c0800780c */ /* 0x000fce0003f62270 */
[----:B------:R-:W-:Y:S01]  /*1720*/  @P0 IMAD.MOV.U32 R9, RZ, RZ, R32 ;  /* 0x000000ffff090224 */ /* 0x000fe200078e0020 */
[C---:B------:R-:W-:Y:S02]  /*1730*/  ISETP.EQ.AND P0, PT, R8.reuse, 0x10, PT ;  /* 0x000000100800780c */ /* 0x040fe40003f02270 */
[----:B------:R-:W-:Y:S01]  /*1740*/  @P1 MOV R9, R31 ;  /* 0x0000001f00091202 */ /* 0x000fe20000000f00 */
[----:B------:R-:W-:Y:S01]  /*1750*/  @P2 IMAD.MOV.U32 R9, RZ, RZ, R30 ;  /* 0x000000ffff092224 */ /* 0x000fe200078e001e */
[C---:B------:R-:W-:Y:S01]  /*1760*/  ISETP.EQ.AND P1, PT, R8.reuse, 0x14, PT ;  /* 0x000000140800780c */ /* 0x040fe20003f22270 */
[----:B------:R-:W-:Y:S01]  /*1770*/  @P3 IMAD.MOV.U32 R9, RZ, RZ, R29 ;  /* 0x000000ffff093224 */ /* 0x000fe200078e001d */
[C---:B------:R-:W-:Y:S02]  /*1780*/  ISETP.EQ.AND P2, PT, R8.reuse, 0x18, PT ;  /* 0x000000180800780c */ /* 0x040fe40003f42270 */
[----:B------:R-:W-:-:S05]  /*1790*/  ISETP.EQ.AND P3, PT, R8, 0x1c, PT ;  /* 0x0000001c0800780c */ /* 0x000fca0003f62270 */
[----:B------:R-:W-:Y:S01]  /*17a0*/  @P0 IMAD.MOV.U32 R9, RZ, RZ, R28 ;  /* 0x000000ffff090224 */ /* 0x000fe200078e001c */
[----:B------:R-:W-:-:S03]  /*17b0*/  ISETP.EQ.AND P0, PT, R8, 0x20, PT ;  /* 0x000000200800780c */ /* 0x000fc60003f02270 */
[----:B------:R-:W-:Y:S01]  /*17c0*/  @P1 IMAD.MOV.U32 R9, RZ, RZ, R27 ;  /* 0x000000ffff091224 */ /* 0x000fe200078e001b */
[C---:B------:R-:W-:Y:S01]  /*17d0*/  ISETP.EQ.AND P1, PT, R8.reuse, 0x24, PT ;  /* 0x000000240800780c */ /* 0x040fe20003f22270 */
[----:B------:R-:W-:Y:S01]  /*17e0*/  @P2 IMAD.MOV.U32 R9, RZ, RZ, R26 ;  /* 0x000000ffff092224 */ /* 0x000fe200078e001a */
[C---:B------:R-:W-:Y:S01]  /*17f0*/  ISETP.EQ.AND P2, PT, R8.reuse, 0x28, PT ;  /* 0x000000280800780c */ /* 0x040fe20003f42270 */
[----:B------:R-:W-:Y:S01]  /*1800*/  @P3 IMAD.MOV.U32 R9, RZ, RZ, R0 ;  /* 0x000000ffff093224 */ /* 0x000fe200078e0000 */
[----:B------:R-:W-:-:S05]  /*1810*/  ISETP.EQ.AND P3, PT, R8, 0x2c, PT ;  /* 0x0000002c0800780c */ /* 0x000fca0003f62270 */
[----:B------:R-:W-:Y:S01]  /*1820*/  @P0 IMAD.MOV.U32 R9, RZ, RZ, R2 ;  /* 0x000000ffff090224 */ /* 0x000fe200078e0002 */
[----:B------:R-:W-:-:S03]  /*1830*/  ISETP.EQ.AND P0, PT, R8, 0x30, PT ;  /* 0x000000300800780c */ /* 0x000fc60003f02270 */
[----:B------:R-:W-:Y:S02]  /*1840*/  @P1 MOV R9, R3 ;  /* 0x0000000300091202 */ /* 0x000fe40000000f00 */
[C---:B------:R-:W-:Y:S01]  /*1850*/  ISETP.EQ.AND P1, PT, R8.reuse, 0x34, PT ;  /* 0x000000340800780c */ /* 0x040fe20003f22270 */
[----:B------:R-:W-:Y:S01]  /*1860*/  @P2 IMAD.MOV.U32 R9, RZ, RZ, R4 ;  /* 0x000000ffff092224 */ /* 0x000fe200078e0004 */
[C---:B------:R-:W-:Y:S01]  /*1870*/  ISETP.EQ.AND P2, PT, R8.reuse, 0x38, PT ;  /* 0x000000380800780c */ /* 0x040fe20003f42270 */
[----:B------:R-:W-:Y:S01]  /*1880*/  @P3 IMAD.MOV.U32 R9, RZ, RZ, R5 ;  /* 0x000000ffff093224 */ /* 0x000fe200078e0005 */
[----:B------:R-:W-:Y:S01]  /*1890*/  ISETP.EQ.AND P3, PT, R8, 0x3c, PT ;  /* 0x0000003c0800780c */ /* 0x000fe20003f62270 */
[----:B------:R-:W-:-:S03]  /*18a0*/  FFMA R8, -R10, R11, 1 ;  /* 0x3f8000000a087423 */ /* 0x000fc6000000010b */
[----:B------:R-:W-:Y:S02]  /*18b0*/  @P0 IMAD.MOV.U32 R9, RZ, RZ, R6 ;  /* 0x000000ffff090224 */ /* 0x000fe400078e0006 */
[----:B------:R-:W-:-:S03]  /*18c0*/  FFMA R8, R11, R8, R11 ;  /* 0x000000080b087223 */ /* 0x000fc6000000000b */
[----:B------:R-:W-:Y:S02]  /*18d0*/  @P1 IMAD.MOV.U32 R9, RZ, RZ, R7 ;  /* 0x000000ffff091224 */ /* 0x000fe400078e0007 */
[----:B------:R-:W-:Y:S02]  /*18e0*/  @P2 IMAD.MOV.U32 R9, RZ, RZ, R24 ;  /* 0x000000ffff092224 */ /* 0x000fe400078e0018 */
[----:B------:R-:W-:-:S04]  /*18f0*/  @P3 IMAD.MOV.U32 R9, RZ, RZ, R25 ;  /* 0x000000ffff093224 */ /* 0x000fc800078e0019 */
[----:B------:R-:W0:Y:S01]  /*1900*/  FCHK P0, R9, R10 ;  /* 0x0000000a09007302 */ /* 0x000e220000000000 */
[----:B------:R-:W-:-:S04]  /*1910*/  FFMA R11, R8, R9, RZ ;  /* 0x00000009080b7223 */ /* 0x000fc800000000ff */
[----:B------:R-:W-:-:S04]  /*1920*/  FFMA R12, -R10, R11, R9 ;  /* 0x0000000b0a0c7223 */ /* 0x000fc80000000109 */
[----:B------:R-:W-:Y:S01]  /*1930*/  FFMA R11, R8, R12, R11 ;  /* 0x0000000c080b7223 */ /* 0x000fe2000000000b */
[----:B0-----:R-:W-:Y:S06]  /*1940*/  @!P0 BRA `(.L_x_19) ;  /* 0x00000000000c8947 */ /* 0x001fec0003800000 */
[----:B------:R-:W-:-:S07]  /*1950*/  MOV R11, 0x1970 ;  /* 0x00001970000b7802 */ /* 0x000fce0000000f00 */
[----:B--23--:R-:W-:Y:S05]  /*1960*/  CALL.REL.NOINC `($__internal_0_$__cuda_sm3x_div_rn_noftz_f32_slowpath) ;  /* 0x00000000002c7944 */ /* 0x00cfea0003c00000 */
[----:B------:R-:W-:-:S07]  /*1970*/  IMAD.MOV.U32 R11, RZ, RZ, R12 ;  /* 0x000000ffff0b7224 */ /* 0x000fce00078e000c */
.L_x_19:
[----:B--23--:R-:W-:Y:S05]  /*1980*/  BSYNC.RECONVERGENT B0 ;  /* 0x0000000000007941 */ /* 0x00cfea0003800200 */
.L_x_18:
[----:B------:R-:W-:-:S04]  /*1990*/  IADD3 R9, P0, PT, R33, UR5, RZ ;  /* 0x0000000521097c10 */ /* 0x000fc8000ff1e0ff */
[----:B------:R-:W-:Y:S02]  /*19a0*/  LEA.HI.X.SX32 R12, R33, RZ, 0x1, P0 ;  /* 0x000000ff210c7211 */ /* 0x000fe400000f0eff */
[----:B------:R-:W-:Y:S02]  /*19b0*/  LEA R8, P0, R9, UR6, 0x2 ;  /* 0x0000000609087c11 */ /* 0x000fe4000f8010ff */
[----:B------:R-:W-:Y:S02]  /*19c0*/  IADD3 R33, PT, PT, R33, UR16, RZ ;  /* 0x0000001021217c10 */ /* 0x000fe4000fffe0ff */
[----:B------:R-:W-:Y:S02]  /*19d0*/  LEA.HI.X R9, R9, UR7, R12, 0x2, P0 ;  /* 0x0000000709097c11 */ /* 0x000fe400080f140c */
[----:B------:R-:W-:-:S03]  /*19e0*/  ISETP.GE.AND P0, PT, R33, UR4, PT ;  /* 0x0000000421007c0c */ /* 0x000fc6000bf06270 */
[----:B------:R4:W-:Y:S10]  /*19f0*/  STG.E desc[UR12][R8.64], R11 ;  /* 0x0000000b08007986 */ /* 0x0009f4000c10190c */
[----:B------:R-:W-:Y:S05]  /*1a00*/  @!P0 BRA `(.L_x_20) ;  /* 0xfffffff800e08947 */ /* 0x000fea000383ffff */
[----:B------:R-:W-:Y:S05]  /*1a10*/  EXIT ;  /* 0x000000000000794d */ /* 0x000fea0003800000 */
        .weak           $__internal_0_$__cuda_sm3x_div_rn_noftz_f32_slowpath
        .type           $__internal_0_$__cuda_sm3x_div_rn_noftz_f32_slowpath,@function
        .size           $__internal_0_$__cuda_sm3x_div_rn_noftz_f32_slowpath,(.L_x_33 - $__internal_0_$__cuda_sm3x_div_rn_noftz_f32_slowpath)
$__internal_0_$__cuda_sm3x_div_rn_noftz_f32_slowpath:
[--C-:B------:R-:W-:Y:S01]  /*1a20*/  SHF.R.U32.HI R12, RZ, 0x17, R10.reuse ;  /* 0x00000017ff0c7819 */ /* 0x100fe2000001160a */
[----:B------:R-:W-:Y:S01]  /*1a30*/  BSSY.RECONVERGENT B1, `(.L_x_21) ;  /* 0x0000066000017945 */ /* 0x000fe20003800200 */
[--C-:B------:R-:W-:Y:S01]  /*1a40*/  SHF.R.U32.HI R8, RZ, 0x17, R9.reuse ;  /* 0x00000017ff087819 */ /* 0x100fe20000011609 */
[----:B------:R-:W-:Y:S01]  /*1a50*/  IMAD.MOV.U32 R14, RZ, RZ, R9 ;  /* 0x000000ffff0e7224 */ /* 0x000fe200078e0009 */
[----:B------:R-:W-:Y:S01]  /*1a60*/  LOP3.LUT R12, R12, 0xff, RZ, 0xc0, !PT ;  /* 0x000000ff0c0c7812 */ /* 0x000fe200078ec0ff */
[----:B------:R-:W-:Y:S01]  /*1a70*/  IMAD.MOV.U32 R15, RZ, RZ, R10 ;  /* 0x000000ffff0f7224 */ /* 0x000fe200078e000a */
[----:B------:R-:W-:-:S03]  /*1a80*/  LOP3.LUT R18, R8, 0xff, RZ, 0xc0, !PT ;  /* 0x000000ff08127812 */ /* 0x000fc600078ec0ff */
[----:B------:R-:W-:Y:S02]  /*1a90*/  VIADD R16, R12, 0xffffffff ;  /* 0xffffffff0c107836 */ /* 0x000fe40000000000 */
[----:B------:R-:W-:-:S03]  /*1aa0*/  VIADD R17, R18, 0xffffffff ;  /* 0xffffffff12117836 */ /* 0x000fc60000000000 */
[----:B------:R-:W-:-:S04]  /*1ab0*/  ISETP.GT.U32.AND P0, PT, R16, 0xfd, PT ;  /* 0x000000fd1000780c */ /* 0x000fc80003f04070 */
[----:B------:R-:W-:-:S13]  /*1ac0*/  ISETP.GT.U32.OR P0, PT, R17, 0xfd, P0 ;  /* 0x000000fd1100780c */ /* 0x000fda0000704470 */
[----:B------:R-:W-:Y:S01]  /*1ad0*/  @!P0 IMAD.MOV.U32 R13, RZ, RZ, RZ ;  /* 0x000000ffff0d8224 */ /* 0x000fe200078e00ff */
[----:B------:R-:W-:Y:S06]  /*1ae0*/  @!P0 BRA `(.L_x_22) ;  /* 0x0000000000648947 */ /* 0x000fec0003800000 */
[----:B------:R-:W-:Y:S01]  /*1af0*/  FSETP.GTU.FTZ.AND P1, PT, |R10|, +INF , PT ;  /* 0x7f8000000a00780b */ /* 0x000fe20003f3c200 */
[----:B------:R-:W-:Y:S01]  /*1b00*/  IMAD.MOV.U32 R8, RZ, RZ, R9 ;  /* 0x000000ffff087224 */ /* 0x000fe200078e0009 */
[----:B------:R-:W-:Y:S01]  /*1b10*/  FSETP.GTU.FTZ.AND P0, PT, |R9|, +INF , PT ;  /* 0x7f8000000900780b */ /* 0x000fe20003f1c200 */
[----:B------:R-:W-:-:S03]  /*1b20*/  IMAD.MOV.U32 R9, RZ, RZ, R10 ;  /* 0x000000ffff097224 */ /* 0x000fc600078e000a */
[----:B------:R-:W-:-:S13]  /*1b30*/  PLOP3.LUT P0, PT, P0, P1, PT, 0xf8, 0x8f ;  /* 0x00000000008f781c */ /* 0x000fda0000703f70 */
[----:B------:R-:W-:Y:S05]  /*1b40*/  @P0 BRA `(.L_x_23) ;  /* 0x00000004004c0947 */ /* 0x000fea0003800000 */
[----:B------:R-:W-:-:S13]  /*1b50*/  LOP3.LUT P0, RZ, R15, 0x7fffffff, R14, 0xc8, !PT ;  /* 0x7fffffff0fff7812 */ /* 0x000fda000780c80e */
[----:B------:R-:W-:Y:S05]  /*1b60*/  @!P0 BRA `(.L_x_24) ;  /* 0x00000004003c8947 */ /* 0x000fea0003800000 */
[C---:B------:R-:W-:Y:S02]  /*1b70*/  FSETP.NEU.FTZ.AND P1, PT, |R8|.reuse, +INF , PT ;  /* 0x7f8000000800780b */ /* 0x040fe40003f3d200 */
[----:B------:R-:W-:Y:S02]  /*1b80*/  FSETP.NEU.FTZ.AND P0, PT, |R9|, +INF , PT ;  /* 0x7f8000000900780b */ /* 0x000fe40003f1d200 */
[----:B------:R-:W-:-:S11]  /*1b90*/  FSETP.NEU.FTZ.AND P2, PT, |R8|, +INF , PT ;  /* 0x7f8000000800780b */ /* 0x000fd60003f5d200 */
[----:B------:R-:W-:Y:S05]  /*1ba0*/  @!P0 BRA !P1, `(.L_x_24) ;  /* 0x00000004002c8947 */ /* 0x000fea0004800000 */
[----:B------:R-:W-:-:S04]  /*1bb0*/  LOP3.LUT P1, RZ, R14, 0x7fffffff, RZ, 0xc0, !PT ;  /* 0x7fffffff0eff7812 */ /* 0x000fc8000782c0ff */
[----:B------:R-:W-:-:S13]  /*1bc0*/  PLOP3.LUT P0, PT, P0, P1, PT, 0x2f, 0xf2 ;  /* 0x0000000000f2781c */ /* 0x000fda0000702577 */
[----:B------:R-:W-:Y:S05]  /*1bd0*/  @P0 BRA `(.L_x_25) ;  /* 0x0000000400180947 */ /* 0x000fea0003800000 */
[----:B------:R-:W-:-:S04]  /*1be0*/  LOP3.LUT P0, RZ, R15, 0x7fffffff, RZ, 0xc0, !PT ;  /* 0x7fffffff0fff7812 */ /* 0x000fc8000780c0ff */
[----:B------:R-:W-:-:S13]  /*1bf0*/  PLOP3.LUT P0, PT, P2, P0, PT, 0x2f, 0xf2 ;  /* 0x0000000000f2781c */ /* 0x000fda0001700577 */
[----:B------:R-:W-:Y:S05]  /*1c00*/  @P0 BRA `(.L_x_26) ;  /* 0x0000000400000947 */ /* 0x000fea0003800000 */
[----:B------:R-:W-:Y:S02]  /*1c10*/  ISETP.GE.AND P0, PT, R17, RZ, PT ;  /* 0x000000ff1100720c */ /* 0x000fe40003f06270 */
[----:B------:R-:W-:-:S11]  /*1c20*/  ISETP.GE.AND P1, PT, R16, RZ, PT ;  /* 0x000000ff1000720c */ /* 0x000fd60003f26270 */
[----:B------:R-:W-:Y:S01]  /*1c30*/  @P0 MOV R13, RZ ;  /* 0x000000ff000d0202 */ /* 0x000fe20000000f00 */
[----:B------:R-:W-:Y:S02]  /*1c40*/  @!P0 IMAD.MOV.U32 R13, RZ, RZ, -0x40 ;  /* 0xffffffc0ff0d8424 */ /* 0x000fe400078e00ff */
[----:B------:R-:W-:Y:S01]  /*1c50*/  @!P0 FFMA R14, R8, 1.84467440737095516160e+19, RZ ;  /* 0x5f800000080e8823 */ /* 0x000fe200000000ff */
[----:B------:R-:W-:Y:S01]  /*1c60*/  @!P1 FFMA R15, R9, 1.84467440737095516160e+19, RZ ;  /* 0x5f800000090f9823 */ /* 0x000fe200000000ff */
[----:B------:R-:W-:-:S07]  /*1c70*/  @!P1 VIADD R13, R13, 0x40 ;  /* 0x000000400d0d9836 */ /* 0x000fce0000000000 */
.L_x_22:
[----:B------:R-:W-:Y:S01]  /*1c80*/  LEA R8, R12, 0xc0800000, 0x17 ;  /* 0xc08000000c087811 */ /* 0x000fe200078eb8ff */
[----:B------:R-:W-:Y:S04]  /*1c90*/  BSSY.RECONVERGENT B2, `(.L_x_27) ;  /* 0x0000036000027945 */ /* 0x000fe80003800200 */
[----:B------:R-:W-:Y:S02]  /*1ca0*/  IMAD.IADD R16, R15, 0x1, -R8 ;  /* 0x000000010f107824 */ /* 0x000fe400078e0a08 */
[----:B------:R-:W-:Y:S02]  /*1cb0*/  VIADD R15, R18, 0xffffff81 ;  /* 0xffffff81120f7836 */ /* 0x000fe40000000000 */
[----:B------:R-:W0:Y:S01]  /*1cc0*/  MUFU.RCP R9, R16 ;  /* 0x0000001000097308 */ /* 0x000e220000001000 */
[----:B------:R-:W-:-:S04]  /*1cd0*/  FADD.FTZ R17, -R16, -RZ ;  /* 0x800000ff10117221 */ /* 0x000fc80000010100 */
[----:B0-----:R-:W-:-:S04]  /*1ce0*/  FFMA R8, R9, R17, 1 ;  /* 0x3f80000009087423 */ /* 0x001fc80000000011 */
[----:B------:R-:W-:Y:S01]  /*1cf0*/  FFMA R9, R9, R8, R9 ;  /* 0x0000000809097223 */ /* 0x000fe20000000009 */
[----:B------:R-:W-:-:S04]  /*1d00*/  IMAD R8, R15, -0x800000, R14 ;  /* 0xff8000000f087824 */ /* 0x000fc800078e020e */
[----:B------:R-:W-:-:S04]  /*1d10*/  FFMA R14, R8, R9, RZ ;  /* 0x00000009080e7223 */ /* 0x000fc800000000ff */
[----:B------:R-:W-:-:S04]  /*1d20*/  FFMA R18, R17, R14, R8 ;  /* 0x0000000e11127223 */ /* 0x000fc80000000008 */
[----:B------:R-:W-:Y:S01]  /*1d30*/  FFMA R18, R9, R18, R14 ;  /* 0x0000001209127223 */ /* 0x000fe2000000000e */
[----:B------:R-:W-:-:S03]  /*1d40*/  IADD3 R14, PT, PT, R15, 0x7f, -R12 ;  /* 0x0000007f0f0e7810 */ /* 0x000fc60007ffe80c */
[----:B------:R-:W-:Y:S02]  /*1d50*/  FFMA R17, R17, R18, R8 ;  /* 0x0000001211117223 */ /* 0x000fe40000000008 */
[----:B------:R-:W-:Y:S02]  /*1d60*/  IMAD.IADD R13, R14, 0x1, R13 ;  /* 0x000000010e0d7824 */ /* 0x000fe400078e020d */
[----:B------:R-:W-:-:S05]  /*1d70*/  FFMA R8, R9, R17, R18 ;  /* 0x0000001109087223 */ /* 0x000fca0000000012 */
[----:B------:R-:W-:-:S04]  /*1d80*/  SHF.R.U32.HI R12, RZ, 0x17, R8 ;  /* 0x00000017ff0c7819 */ /* 0x000fc80000011608 */
[----:B------:R-:W-:-:S05]  /*1d90*/  LOP3.LUT R12, R12, 0xff, RZ, 0xc0, !PT ;  /* 0x000000ff0c0c7812 */ /* 0x000fca00078ec0ff */
[----:B------:R-:W-:-:S04]  /*1da0*/  IMAD.IADD R15, R12, 0x1, R13 ;  /* 0x000000010c0f7824 */ /* 0x000fc800078e020d */
[----:B------:R-:W-:-:S05]  /*1db0*/  VIADD R12, R15, 0xffffffff ;  /* 0xffffffff0f0c7836 */ /* 0x000fca0000000000 */
[----:B------:R-:W-:-:S13]  /*1dc0*/  ISETP.GE.U32.AND P0, PT, R12, 0xfe, PT ;  /* 0x000000fe0c00780c */ /* 0x000fda0003f06070 */
[----:B------:R-:W-:Y:S05]  /*1dd0*/  @!P0 BRA `(.L_x_28) ;  /* 0x0000000000808947 */ /* 0x000fea0003800000 */
[----:B------:R-:W-:-:S13]  /*1de0*/  ISETP.GT.AND P0, PT, R15, 0xfe, PT ;  /* 0x000000fe0f00780c */ /* 0x000fda0003f04270 */
[----:B------:R-:W-:Y:S05]  /*1df0*/  @P0 BRA `(.L_x_29) ;  /* 0x00000000006c0947 */ /* 0x000fea0003800000 */
[----:B------:R-:W-:-:S13]  /*1e00*/  ISETP.GE.AND P0, PT, R15, 0x1, PT ;  /* 0x000000010f00780c */ /* 0x000fda0003f06270 */
[----:B------:R-:W-:Y:S05]  /*1e10*/  @P0 BRA `(.L_x_30) ;  /* 0x0000000000740947 */ /* 0x000fea0003800000 */
[----:B------:R-:W-:Y:S02]  /*1e20*/  ISETP.GE.AND P0, PT, R15, -0x18, PT ;  /* 0xffffffe80f00780c */ /* 0x000fe40003f06270 */
[----:B------:R-:W-:-:S11]  /*1e30*/  LOP3.LUT R8, R8, 0x80000000, RZ, 0xc0, !PT ;  /* 0x8000000008087812 */ /* 0x000fd600078ec0ff */
[----:B------:R-:W-:Y:S05]  /*1e40*/  @!P0 BRA `(.L_x_30) ;  /* 0x0000000000688947 */ /* 0x000fea0003800000 */
[-CC-:B------:R-:W-:Y:S01]  /*1e50*/  FFMA.RZ R12, R9, R17.reuse, R18.reuse ;  /* 0x00000011090c7223 */ /* 0x180fe2000000c012 */
[C---:B------:R-:W-:Y:S02]  /*1e60*/  IADD3 R14, PT, PT, R15.reuse, 0x20, RZ ;  /* 0x000000200f0e7810 */ /* 0x040fe40007ffe0ff */
[----:B------:R-:W-:Y:S02]  /*1e70*/  ISETP.NE.AND P2, PT, R15, RZ, PT ;  /* 0x000000ff0f00720c */ /* 0x000fe40003f45270 */
[----:B------:R-:W-:Y:S01]  /*1e80*/  LOP3.LUT R13, R12, 0x7fffff, RZ, 0xc0, !PT ;  /* 0x007fffff0c0d7812 */ /* 0x000fe200078ec0ff */
[CCC-:B------:R-:W-:Y:S01]  /*1e90*/  FFMA.RP R12, R9.reuse, R17.reuse, R18.reuse ;  /* 0x00000011090c7223 */ /* 0x1c0fe20000008012 */
[----:B------:R-:W-:Y:S01]  /*1ea0*/  FFMA.RM R9, R9, R17, R18 ;  /* 0x0000001109097223 */ /* 0x000fe20000004012 */
[----:B------:R-:W-:Y:S01]  /*1eb0*/  ISETP.NE.AND P1, PT, R15, RZ, PT ;  /* 0x000000ff0f00720c */ /* 0x000fe20003f25270 */
[----:B------:R-:W-:Y:S01]  /*1ec0*/  IMAD.MOV R15, RZ, RZ, -R15 ;  /* 0x000000ffff0f7224 */ /* 0x000fe200078e0a0f */
[----:B------:R-:W-:-:S02]  /*1ed0*/  LOP3.LUT R13, R13, 0x800000, RZ, 0xfc, !PT ;  /* 0x008000000d0d7812 */ /* 0x000fc400078efcff */
[----:B------:R-:W-:Y:S02]  /*1ee0*/  FSETP.NEU.FTZ.AND P0, PT, R12, R9, PT ;  /* 0x000000090c00720b */ /* 0x000fe40003f1d000 */
[----:B------:R-:W-:Y:S02]  /*1ef0*/  SHF.L.U32 R14, R13, R14, RZ ;  /* 0x0000000e0d0e7219 */ /* 0x000fe400000006ff */
[----:B------:R-:W-:Y:S02]  /*1f00*/  SEL R12, R15, RZ, P2 ;  /* 0x000000ff0f0c7207 */ /* 0x000fe40001000000 */
[----:B------:R-:W-:Y:S02]  /*1f10*/  ISETP.NE.AND P1, PT, R14, RZ, P1 ;  /* 0x000000ff0e00720c */ /* 0x000fe40000f25270 */
[----:B------:R-:W-:Y:S02]  /*1f20*/  SHF.R.U32.HI R12, RZ, R12, R13 ;  /* 0x0000000cff0c7219 */ /* 0x000fe4000001160d */
[----:B------:R-:W-:-:S02]  /*1f30*/  PLOP3.LUT P0, PT, P0, P1, PT, 0xf8, 0x8f ;  /* 0x00000000008f781c */ /* 0x000fc40000703f70 */
[----:B------:R-:W-:Y:S02]  /*1f40*/  SHF.R.U32.HI R14, RZ, 0x1, R12 ;  /* 0x00000001ff0e7819 */ /* 0x000fe4000001160c */
[----:B------:R-:W-:-:S04]  /*1f50*/  SEL R9, RZ, 0x1, !P0 ;  /* 0x00000001ff097807 */ /* 0x000fc80004000000 */
[----:B------:R-:W-:-:S04]  /*1f60*/  LOP3.LUT R9, R9, 0x1, R14, 0xf8, !PT ;  /* 0x0000000109097812 */ /* 0x000fc800078ef80e */
[----:B------:R-:W-:-:S05]  /*1f70*/  LOP3.LUT R9, R9, R12, RZ, 0xc0, !PT ;  /* 0x0000000c09097212 */ /* 0x000fca00078ec0ff */
[----:B------:R-:W-:-:S05]  /*1f80*/  IMAD.IADD R9, R14, 0x1, R9 ;  /* 0x000000010e097824 */ /* 0x000fca00078e0209 */
[----:B------:R-:W-:Y:S01]  /*1f90*/  LOP3.LUT R8, R9, R8, RZ, 0xfc, !PT ;  /* 0x0000000809087212 */ /* 0x000fe200078efcff */
[----:B------:R-:W-:Y:S06]  /*1fa0*/  BRA `(.L_x_30) ;  /* 0x0000000000107947 */ /* 0x000fec0003800000 */
.L_x_29:
[----:B------:R-:W-:-:S04]  /*1fb0*/  LOP3.LUT R8, R8, 0x80000000, RZ, 0xc0, !PT ;  /* 0x8000000008087812 */ /* 0x000fc800078ec0ff */
[----:B------:R-:W-:Y:S01]  /*1fc0*/  LOP3.LUT R8, R8, 0x7f800000, RZ, 0xfc, !PT ;  /* 0x7f80000008087812 */ /* 0x000fe200078efcff */
[----:B------:R-:W-:Y:S06]  /*1fd0*/  BRA `(.L_x_30) ;  /* 0x0000000000047947 */ /* 0x000fec0003800000 */
.L_x_28:
[----:B------:R-:W-:-:S07]  /*1fe0*/  IMAD R8, R13, 0x800000, R8 ;  /* 0x008000000d087824 */ /* 0x000fce00078e0208 */
.L_x_30:
[----:B------:R-:W-:Y:S05]  /*1ff0*/  BSYNC.RECONVERGENT B2 ;  /* 0x0000000000027941 */ /* 0x000fea0003800200 */
.L_x_27:
[----:B------:R-:W-:Y:S05]  /*2000*/  BRA `(.L_x_31) ;  /* 0x0000000000207947 */ /* 0x000fea0003800000 */
.L_x_26:
[----:B------:R-:W-:-:S04]  /*2010*/  LOP3.LUT R8, R15, 0x80000000, R14, 0x48, !PT ;  /* 0x800000000f087812 */ /* 0x000fc800078e480e */
[----:B------:R-:W-:Y:S01]  /*2020*/  LOP3.LUT R8, R8, 0x7f800000, RZ, 0xfc, !PT ;  /* 0x7f80000008087812 */ /* 0x000fe200078efcff */
[----:B------:R-:W-:Y:S06]  /*2030*/  BRA `(.L_x_31) ;  /* 0x0000000000147947 */ /* 0x000fec0003800000 */
.L_x_25:
[----:B------:R-:W-:Y:S01]  /*2040*/  LOP3.LUT R8, R15, 0x80000000, R14, 0x48, !PT ;  /* 0x800000000f087812 */ /* 0x000fe200078e480e */
[----:B------:R-:W-:Y:S06]  /*2050*/  BRA `(.L_x_31) ;  /* 0x00000000000c7947 */ /* 0x000fec0003800000 */
.L_x_24:
[----:B------:R-:W0:Y:S01]  /*2060*/  MUFU.RSQ R8, -QNAN ;  /* 0xffc0000000087908 */ /* 0x000e220000001400 */
[----:B------:R-:W-:Y:S05]  /*2070*/  BRA `(.L_x_31) ;  /* 0x0000000000047947 */ /* 0x000fea0003800000 */
.L_x_23:
[----:B------:R-:W-:-:S07]  /*2080*/  FADD.FTZ R8, R8, R9 ;  /* 0x0000000908087221 */ /* 0x000fce0000010000 */
.L_x_31:
[----:B------:R-:W-:Y:S05]  /*2090*/  BSYNC.RECONVERGENT B1 ;  /* 0x0000000000017941 */ /* 0x000fea0003800200 */
.L_x_21:
[----:B0-----:R-:W-:Y:S02]  /*20a0*/  IMAD.MOV.U32 R12, RZ, RZ, R8 ;  /* 0x000000ffff0c7224 */ /* 0x001fe400078e0008 */
[----:B------:R-:W-:Y:S02]  /*20b0*/  IMAD.MOV.U32 R8, RZ, RZ, R11 ;  /* 0x000000ffff087224 */ /* 0x000fe400078e000b */
[----:B------:R-:W-:-:S04]  /*20c0*/  IMAD.MOV.U32 R9, RZ, RZ, 0x0 ;  /* 0x00000000ff097424 */ /* 0x000fc800078e00ff */
[----:B------:R-:W-:Y:S05]  /*20d0*/  RET.REL.NODEC R8 `(_Z11softmaxAttnPKfS0_S0_Pfiii) ;  /* 0xffffffdc08c87950 */ /* 0x000fea0003c3ffff */
.L_x_32:
[----:B------:R-:W-:-:S00]  /*20e0*/  BRA `(.L_x_32) ;  /* 0xfffffffc00fc7947 */ /* 0x000fc0000383ffff */
[----:B------:R-:W-:-:S00]  /*20f0*/  NOP ;  /* 0x0000000000007918 */ /* 0x000fc00000000000 */
        /* <DEDUP_REMOVED lines=8> */
.L_x_33:


//--------------------- .nv.shared._Z11softmaxAttnPKfS0_S0_Pfiii --------------------------
	.section	.nv.shared._Z11softmaxAttnPKfS0_S0_Pfiii,"aw",@nobits
	.sectionflags	@""
	.align	16
	.zero		1024


//--------------------- .nv.shared.reserved.0     --------------------------
	.section	.nv.shared.reserved.0,"aw",@nobits
	.weak		__nv_reservedSMEM_offset_0_alias
	.size		__nv_reservedSMEM_offset_0_alias, 0, 64
	.other		__nv_reservedSMEM_offset_0_alias,@"STO_CUDA_RESERVED_SHARED STV_DEFAULT"
__nv_reservedSMEM_offset_0_alias:
	.zero		0
	.zero		64


//--------------------- .nv.constant0._Z11softmaxAttnPKfS0_S0_Pfiii --------------------------
	.section	.nv.constant0._Z11softmaxAttnPKfS0_S0_Pfiii,"a",@progbits
	.sectionflags	@""
	.align	4
.nv.constant0._Z11softmaxAttnPKfS0_S0_Pfiii:
	.zero		940


//--------------------- SYMBOLS --------------------------

	.type		.nv.reservedSmem.offset0,@object
	.size		.nv.reservedSmem.offset0,0x4
	.type		.nv.reservedSmem.cap,@object
	.size		.nv.reservedSmem.cap,0x4
